// auto-generated by cutlass_sweep.gemm — config: {"arch": "sm_90", "cluster_m": 2, "cluster_n": 2, "dtype": "bf16", "stages": 4, "tile_k": 128, "tile_m": 64, "tile_n": 128}
#include "cutlass/cutlass.h"
#include "cutlass/gemm/collective/collective_builder.hpp"
#include "cutlass/gemm/device/gemm_universal_adapter.h"
#include "cutlass/gemm/kernel/gemm_universal.hpp"
#include "cutlass/epilogue/collective/collective_builder.hpp"

using ElemA = cutlass::bfloat16_t;
using ElemB = cutlass::bfloat16_t;
using ElemCD = cutlass::bfloat16_t;
using Acc  = float;
using TileShape    = cute::Shape<cute::_64, cute::_128, cute::_128>;
using ClusterShape = cute::Shape<cute::_2, cute::_2, cute::_1>;

using CollectiveEpilogue = typename cutlass::epilogue::collective::CollectiveBuilder<
    cutlass::arch::Sm90, cutlass::arch::OpClassTensorOp,
    TileShape, ClusterShape,
    cutlass::epilogue::collective::EpilogueTileAuto,
    Acc, Acc,
    ElemCD, cutlass::layout::RowMajor, 128 / cutlass::sizeof_bits<ElemCD>::value,
    ElemCD, cutlass::layout::RowMajor, 128 / cutlass::sizeof_bits<ElemCD>::value,
    cutlass::epilogue::collective::EpilogueScheduleAuto
  >::CollectiveOp;

using CollectiveMainloop = typename cutlass::gemm::collective::CollectiveBuilder<
    cutlass::arch::Sm90, cutlass::arch::OpClassTensorOp,
    ElemA, cutlass::layout::RowMajor, 128 / cutlass::sizeof_bits<ElemA>::value,
    ElemB, cutlass::layout::ColumnMajor, 128 / cutlass::sizeof_bits<ElemB>::value,
    Acc,
    TileShape, ClusterShape,
    cutlass::gemm::collective::StageCount<4>,
    cutlass::gemm::collective::KernelScheduleAuto
  >::CollectiveOp;

using GemmKernel = cutlass::gemm::kernel::GemmUniversal<
    cute::Shape<int,int,int,int>,
    CollectiveMainloop,
    CollectiveEpilogue
>;
using Gemm = cutlass::gemm::device::GemmUniversalAdapter<GemmKernel>;

// Force the device kernel symbol into the cubin without needing a host main.
auto* _anchor = &cutlass::device_kernel<GemmKernel>;


// ===== COMPILED SASS (sm_90a) =====

	.target	sm_90a

	.elftype	@"ET_EXEC"


//--------------------- .note.nv.tkinfo           --------------------------
	.section	.note.nv.tkinfo,"",@"SHT_NOTE"
	.sectionflags	@"SHF_NOTE_NV_TKINFO"
	.tkinfo
        /*0018*/ 	.word	0x00000002
        /*0030*/ 	.string	""
        /*0030*/ 	.string	"ptxas"
        /*0030*/ 	.string	"Cuda compilation tools, release 13.0, V13.0.88"
        /*0030*/ 	.string	"Build cuda_13.0.r13.0/compiler.36424714_0"
        /*0030*/ 	.string	"-arch sm_90a -m 64 "



//--------------------- .note.nv.cuinfo           --------------------------
	.section	.note.nv.cuinfo,"",@"SHT_NOTE"
	.sectionflags	@"SHF_NOTE_NV_CUINFO"
        /*0018*/ 	.short	0x0002
        /*001a*/ 	.short	0x005a
        /*001c*/ 	.short	0x0082
	.zero		2


//--------------------- .nv.info                  --------------------------
	.section	.nv.info,"",@"SHT_CUDA_INFO"
	.align	4


	//----- nvinfo : EIATTR_REGCOUNT
	.align		4
        /*0000*/ 	.byte	0x04, 0x2f
        /*0002*/ 	.short	(.L_15 - .L_14)
	.align		4
.L_14:
        /*0004*/ 	.word	index@(_ZN7cutlass13device_kernelINS_4gemm6kernel13GemmUniversalIN4cute5tupleIJiiiiEEENS1_10collective13CollectiveMmaINS1_34MainloopSm90TmaGmmaWarpSpecializedILi4ENS5_IJNS4_1CILi2EEESB_NSA_ILi1EEEEEENS1_32KernelTmaWarpSpecializedPingpongEEENS5_IJNSA_ILi64EEENSA_ILi128EEESH_EEENS_10bfloat16_tENS5_IJlSC_lEEESJ_SK_NS4_8TiledMMAINS4_8MMA_AtomIJNS4_4SM904GMMA28MMA_64x128x16_F32BF16BF16_SSILNSO_5MajorE0ELSQ_0ELNSO_7ScaleInE1ELSR_1EEEEEENS4_6LayoutINS5_IJSC_SC_SC_EEENS5_IJNSA_ILi0EEESW_SW_EEEEENS5_IJNS4_10UnderscoreESZ_SZ_EEEEENS4_23SM90_TMA_LOAD_MULTICASTENS4_14ComposedLayoutINS4_7SwizzleILi3ELi4ELi3EEENS4_18smem_ptr_flag_bitsILi16EEENSU_INS5_IJNSA_ILi8EEESG_EEENS5_IJSG_SC_EEEEEEEvNS4_8identityES12_S1C_vS1D_EENS_8epilogue10collective6detail29Sm90TmaWarpSpecializedAdapterINS1G_15DefaultEpilogueISJ_SK_SK_NS1F_6thread17LinearCombinationISJ_Li1EffLNS1K_9ScaleType4KindE0ELNS_15FloatRoundStyleE2ESJ_EENS1_15EpilogueDefaultEEEEEvvEEEEvNT_6ParamsE)
        /*0008*/ 	.word	0x000000a8


	//----- nvinfo : EIATTR_FRAME_SIZE
	.align		4
.L_15:
        /*000c*/ 	.byte	0x04, 0x11
        /*000e*/ 	.short	(.L_17 - .L_16)
	.align		4
.L_16:
        /*0010*/ 	.word	index@(_ZN7cutlass13device_kernelINS_4gemm6kernel13GemmUniversalIN4cute5tupleIJiiiiEEENS1_10collective13CollectiveMmaINS1_34MainloopSm90TmaGmmaWarpSpecializedILi4ENS5_IJNS4_1CILi2EEESB_NSA_ILi1EEEEEENS1_32KernelTmaWarpSpecializedPingpongEEENS5_IJNSA_ILi64EEENSA_ILi128EEESH_EEENS_10bfloat16_tENS5_IJlSC_lEEESJ_SK_NS4_8TiledMMAINS4_8MMA_AtomIJNS4_4SM904GMMA28MMA_64x128x16_F32BF16BF16_SSILNSO_5MajorE0ELSQ_0ELNSO_7ScaleInE1ELSR_1EEEEEENS4_6LayoutINS5_IJSC_SC_SC_EEENS5_IJNSA_ILi0EEESW_SW_EEEEENS5_IJNS4_10UnderscoreESZ_SZ_EEEEENS4_23SM90_TMA_LOAD_MULTICASTENS4_14ComposedLayoutINS4_7SwizzleILi3ELi4ELi3EEENS4_18smem_ptr_flag_bitsILi16EEENSU_INS5_IJNSA_ILi8EEESG_EEENS5_IJSG_SC_EEEEEEEvNS4_8identityES12_S1C_vS1D_EENS_8epilogue10collective6detail29Sm90TmaWarpSpecializedAdapterINS1G_15DefaultEpilogueISJ_SK_SK_NS1F_6thread17LinearCombinationISJ_Li1EffLNS1K_9ScaleType4KindE0ELNS_15FloatRoundStyleE2ESJ_EENS1_15EpilogueDefaultEEEEEvvEEEEvNT_6ParamsE)
        /*0014*/ 	.word	0x00000000


	//----- nvinfo : EIATTR_MIN_STACK_SIZE
	.align		4
.L_17:
        /*0018*/ 	.byte	0x04, 0x12
        /*001a*/ 	.short	(.L_19 - .L_18)
	.align		4
.L_18:
        /*001c*/ 	.word	index@(_ZN7cutlass13device_kernelINS_4gemm6kernel13GemmUniversalIN4cute5tupleIJiiiiEEENS1_10collective13CollectiveMmaINS1_34MainloopSm90TmaGmmaWarpSpecializedILi4ENS5_IJNS4_1CILi2EEESB_NSA_ILi1EEEEEENS1_32KernelTmaWarpSpecializedPingpongEEENS5_IJNSA_ILi64EEENSA_ILi128EEESH_EEENS_10bfloat16_tENS5_IJlSC_lEEESJ_SK_NS4_8TiledMMAINS4_8MMA_AtomIJNS4_4SM904GMMA28MMA_64x128x16_F32BF16BF16_SSILNSO_5MajorE0ELSQ_0ELNSO_7ScaleInE1ELSR_1EEEEEENS4_6LayoutINS5_IJSC_SC_SC_EEENS5_IJNSA_ILi0EEESW_SW_EEEEENS5_IJNS4_10UnderscoreESZ_SZ_EEEEENS4_23SM90_TMA_LOAD_MULTICASTENS4_14ComposedLayoutINS4_7SwizzleILi3ELi4ELi3EEENS4_18smem_ptr_flag_bitsILi16EEENSU_INS5_IJNSA_ILi8EEESG_EEENS5_IJSG_SC_EEEEEEEvNS4_8identityES12_S1C_vS1D_EENS_8epilogue10collective6detail29Sm90TmaWarpSpecializedAdapterINS1G_15DefaultEpilogueISJ_SK_SK_NS1F_6thread17LinearCombinationISJ_Li1EffLNS1K_9ScaleType4KindE0ELNS_15FloatRoundStyleE2ESJ_EENS1_15EpilogueDefaultEEEEEvvEEEEvNT_6ParamsE)
        /*0020*/ 	.word	0x00000000
.L_19:


//--------------------- .nv.compat                --------------------------
	.section	.nv.compat,"",@"SHT_CUDA_COMPAT_INFO"
	.align	4
        /*0000*/ 	.byte	0x02, 0x09, 0x01, 0x00, 0x02, 0x02, 0x04, 0x00, 0x02, 0x05, 0x05, 0x00, 0x03, 0x07, 0x01, 0x01
        /*0010*/ 	.byte	0x02, 0x03, 0x01, 0x00, 0x02, 0x06, 0x01, 0x00, 0x04, 0x0b, 0x08, 0x00, 0x00, 0x00, 0x00, 0x00
        /*0020*/ 	.byte	0x00, 0x00, 0x00, 0x00


//--------------------- .nv.info._ZN7cutlass13device_kernelINS_4gemm6kernel13GemmUniversalIN4cute5tupleIJiiiiEEENS1_10collective13CollectiveMmaINS1_34MainloopSm90TmaGmmaWarpSpecializedILi4ENS5_IJNS4_1CILi2EEESB_NSA_ILi1EEEEEENS1_32KernelTmaWarpSpecializedPingpongEEENS5_IJNSA_ILi64EEENSA_ILi128EEESH_EEENS_10bfloat16_tENS5_IJlSC_lEEESJ_SK_NS4_8TiledMMAINS4_8MMA_AtomIJNS4_4SM904GMMA28MMA_64x128x16_F32BF16BF16_SSILNSO_5MajorE0ELSQ_0ELNSO_7ScaleInE1ELSR_1EEEEEENS4_6LayoutINS5_IJSC_SC_SC_EEENS5_IJNSA_ILi0EEESW_SW_EEEEENS5_IJNS4_10UnderscoreESZ_SZ_EEEEENS4_23SM90_TMA_LOAD_MULTICASTENS4_14ComposedLayoutINS4_7SwizzleILi3ELi4ELi3EEENS4_18smem_ptr_flag_bitsILi16EEENSU_INS5_IJNSA_ILi8EEESG_EEENS5_IJSG_SC_EEEEEEEvNS4_8identityES12_S1C_vS1D_EENS_8epilogue10collective6detail29Sm90TmaWarpSpecializedAdapterINS1G_15DefaultEpilogueISJ_SK_SK_NS1F_6thread17LinearCombinationISJ_Li1EffLNS1K_9ScaleType4KindE0ELNS_15FloatRoundStyleE2ESJ_EENS1_15EpilogueDefaultEEEEEvvEEEEvNT_6ParamsE --------------------------
	.section	.nv.info._ZN7cutlass13device_kernelINS_4gemm6kernel13GemmUniversalIN4cute5tupleIJiiiiEEENS1_10collective13CollectiveMmaINS1_34MainloopSm90TmaGmmaWarpSpecializedILi4ENS5_IJNS4_1CILi2EEESB_NSA_ILi1EEEEEENS1_32KernelTmaWarpSpecializedPingpongEEENS5_IJNSA_ILi64EEENSA_ILi128EEESH_EEENS_10bfloat16_tENS5_IJlSC_lEEESJ_SK_NS4_8TiledMMAINS4_8MMA_AtomIJNS4_4SM904GMMA28MMA_64x128x16_F32BF16BF16_SSILNSO_5MajorE0ELSQ_0ELNSO_7ScaleInE1ELSR_1EEEEEENS4_6LayoutINS5_IJSC_SC_SC_EEENS5_IJNSA_ILi0EEESW_SW_EEEEENS5_IJNS4_10UnderscoreESZ_SZ_EEEEENS4_23SM90_TMA_LOAD_MULTICASTENS4_14ComposedLayoutINS4_7SwizzleILi3ELi4ELi3EEENS4_18smem_ptr_flag_bitsILi16EEENSU_INS5_IJNSA_ILi8EEESG_EEENS5_IJSG_SC_EEEEEEEvNS4_8identityES12_S1C_vS1D_EENS_8epilogue10collective6detail29Sm90TmaWarpSpecializedAdapterINS1G_15DefaultEpilogueISJ_SK_SK_NS1F_6thread17LinearCombinationISJ_Li1EffLNS1K_9ScaleType4KindE0ELNS_15FloatRoundStyleE2ESJ_EENS1_15EpilogueDefaultEEEEEvvEEEEvNT_6ParamsE,"",@"SHT_CUDA_INFO"
	.sectionflags	@""
	.align	4


	//----- nvinfo : EIATTR_CUDA_API_VERSION
	.align		4
        /*0000*/ 	.byte	0x04, 0x37
        /*0002*/ 	.short	(.L_21 - .L_20)
.L_20:
        /*0004*/ 	.word	0x00000082


	//----- nvinfo : EIATTR_KPARAM_INFO
	.align		4
.L_21:
        /*0008*/ 	.byte	0x04, 0x17
        /*000a*/ 	.short	(.L_23 - .L_22)
.L_22:
        /*000c*/ 	.word	0x00000000
        /*0010*/ 	.short	0x0000
        /*0012*/ 	.short	0x0070
        /*0014*/ 	.byte	0x00, 0xf0, 0x01, 0x10


	//----- nvinfo : EIATTR_SPARSE_MMA_MASK
	.align		4
.L_23:
        /*0018*/ 	.byte	0x03, 0x50
        /*001a*/ 	.short	0x0000


	//----- nvinfo : EIATTR_MAXREG_COUNT
	.align		4
        /*001c*/ 	.byte	0x03, 0x1b
        /*001e*/ 	.short	0x00a8


	//----- nvinfo : EIATTR_NUM_BARRIERS
	.align		4
        /*0020*/ 	.byte	0x02, 0x4c
        /*0022*/ 	.byte	0x01
	.zero		1


	//----- nvinfo : EIATTR_EXTERNS
	.align		4
        /*0024*/ 	.byte	0x04, 0x0f
        /*0026*/ 	.short	(.L_25 - .L_24)


	//   ....[0]....
	.align		4
.L_24:
        /*0028*/ 	.word	index@(__assertfail)


	//----- nvinfo : EIATTR_MERCURY_ISA_VERSION
	.align		4
.L_25:
        /*002c*/ 	.byte	0x03, 0x5f
        /*002e*/ 	.short	0x0101


	//----- nvinfo : EIATTR_INT_WARP_WIDE_INSTR_OFFSETS
	.align		4
        /*0030*/ 	.byte	0x04, 0x31
        /*0032*/ 	.short	(.L_27 - .L_26)


	//   ....[0]....
.L_26:
        /*0034*/ 	.word	0x000005c0


	//   ....[1]....
        /*0038*/ 	.word	0x00000610


	//   ....[2]....
        /*003c*/ 	.word	0x000006a0


	//   ....[3]....
        /*0040*/ 	.word	0x000006b0


	//   ....[4]....
        /*0044*/ 	.word	0x000006d0


	//   ....[5]....
        /*0048*/ 	.word	0x000006f0


	//   ....[6]....
        /*004c*/ 	.word	0x000007f0


	//   ....[7]....
        /*0050*/ 	.word	0x00000800


	//   ....[8]....
        /*0054*/ 	.word	0x000025a0


	//----- nvinfo : EIATTR_COOP_GROUP_MASK_REGIDS
	.align		4
.L_27:
        /*0058*/ 	.byte	0x04, 0x29
        /*005a*/ 	.short	(.L_29 - .L_28)


	//   ....[0]....
.L_28:
        /*005c*/ 	.word	0xffffffff


	//   ....[1]....
        /*0060*/ 	.word	0xffffffff


	//   ....[2]....
        /*0064*/ 	.word	0xffffffff


	//   ....[3]....
        /*0068*/ 	.word	0xffffffff


	//   ....[4]....
        /*006c*/ 	.word	0xffffffff


	//   ....[5]....
        /*0070*/ 	.word	0xffffffff


	//   ....[6]....
        /*0074*/ 	.word	0xffffffff


	//----- nvinfo : EIATTR_COOP_GROUP_INSTR_OFFSETS
	.align		4
.L_29:
        /*0078*/ 	.byte	0x04, 0x28
        /*007a*/ 	.short	(.L_31 - .L_30)


	//   ....[0]....
.L_30:
        /*007c*/ 	.word	0x00000060


	//   ....[1]....
        /*0080*/ 	.word	0x00000080


	//   ....[2]....
        /*0084*/ 	.word	0x00000180


	//   ....[3]....
        /*0088*/ 	.word	0x000003a0


	//   ....[4]....
        /*008c*/ 	.word	0x000003e0


	//   ....[5]....
        /*0090*/ 	.word	0x000004c0


	//   ....[6]....
        /*0094*/ 	.word	0x00000980


	//----- nvinfo : EIATTR_REG_RECONFIG
	.align		4
.L_31:
        /*0098*/ 	.byte	0x01, 0x54
	.zero		2


	//----- nvinfo : EIATTR_SYSCALL_OFFSETS
	.align		4
        /*009c*/ 	.byte	0x04, 0x46
        /*009e*/ 	.short	(.L_33 - .L_32)


	//   ....[0]....
.L_32:
        /*00a0*/ 	.word	0x000019b0


	//----- nvinfo : EIATTR_MBARRIER_INSTR_OFFSETS
	.align		4
.L_33:
        /*00a4*/ 	.byte	0x04, 0x39
        /*00a6*/ 	.short	(.L_35 - .L_34)


	//   ....[0]....
.L_34:
        /*00a8*/ 	.word	0x00000300
        /*00ac*/ 	.word	0x000000ff
        /*00b0*/ 	.word	0x00000000
        /*00b4*/ 	.short	0x0100
        /*00b6*/ 	.byte	0x07
	.zero		1


	//   ....[1]....
        /*00b8*/ 	.word	0x00000310
        /*00bc*/ 	.word	0x000000ff
        /*00c0*/ 	.word	0x00000020
        /*00c4*/ 	.short	0x0100
        /*00c6*/ 	.byte	0x07
	.zero		1


	//   ....[2]....
        /*00c8*/ 	.word	0x00000320
        /*00cc*/ 	.word	0x000000ff
        /*00d0*/ 	.word	0x00000008
        /*00d4*/ 	.short	0x0100
        /*00d6*/ 	.byte	0x07
	.zero		1


	//   ....[3]....
        /*00d8*/ 	.word	0x00000330
        /*00dc*/ 	.word	0x000000ff
        /*00e0*/ 	.word	0x00000028
        /*00e4*/ 	.short	0x0100
        /*00e6*/ 	.byte	0x07
	.zero		1


	//   ....[4]....
        /*00e8*/ 	.word	0x00000340
        /*00ec*/ 	.word	0x000000ff
        /*00f0*/ 	.word	0x00000010
        /*00f4*/ 	.short	0x0100
        /*00f6*/ 	.byte	0x07
	.zero		1


	//   ....[5]....
        /*00f8*/ 	.word	0x00000350
        /*00fc*/ 	.word	0x000000ff
        /*0100*/ 	.word	0x00000030
        /*0104*/ 	.short	0x0100
        /*0106*/ 	.byte	0x07
	.zero		1


	//   ....[6]....
        /*0108*/ 	.word	0x00000360
        /*010c*/ 	.word	0x000000ff
        /*0110*/ 	.word	0x00000018
        /*0114*/ 	.short	0x0100
        /*0116*/ 	.byte	0x07
	.zero		1


	//   ....[7]....
        /*0118*/ 	.word	0x00000370
        /*011c*/ 	.word	0x000000ff
        /*0120*/ 	.word	0x00000038
        /*0124*/ 	.short	0x0100
        /*0126*/ 	.byte	0x07
	.zero		1


	//   ....[8]....
        /*0128*/ 	.word	0x00000840
        /*012c*/ 	.word	0x000000ff
        /*0130*/ 	.word	0x00000070
        /*0134*/ 	.short	0x0100
        /*0136*/ 	.byte	0x0c
	.zero		1


	//   ....[9]....
        /*0138*/ 	.word	0x00000890
        /*013c*/ 	.word	0x000000ff
        /*0140*/ 	.word	0x00000078
        /*0144*/ 	.short	0x0100
        /*0146*/ 	.byte	0x0c
	.zero		1


	//   ....[10]....
        /*0148*/ 	.word	0x000008c0
        /*014c*/ 	.word	0x000000ff
        /*0150*/ 	.word	0x00000050
        /*0154*/ 	.short	0x0100
        /*0156*/ 	.byte	0x0d
	.zero		1


	//   ....[11]....
        /*0158*/ 	.word	0x00000910
        /*015c*/ 	.word	0x000000ff
        /*0160*/ 	.word	0x00000058
        /*0164*/ 	.short	0x0100
        /*0166*/ 	.byte	0x0d
	.zero		1


	//   ....[12]....
        /*0168*/ 	.word	0x00000920
        /*016c*/ 	.word	0x000000ff
        /*0170*/ 	.word	0x00000060
        /*0174*/ 	.short	0x0100
        /*0176*/ 	.byte	0x0d
	.zero		1


	//   ....[13]....
        /*0178*/ 	.word	0x00000930
        /*017c*/ 	.word	0x000000ff
        /*0180*/ 	.word	0x00000068
        /*0184*/ 	.short	0x0100
        /*0186*/ 	.byte	0x0d
	.zero		1


	//   ....[14]....
        /*0188*/ 	.word	0x00001870
        /*018c*/ 	.word	0x00000061
        /*0190*/ 	.word	0xfffffff8
        /*0194*/ 	.short	0x010a
        /*0196*/ 	.byte	0x3f
	.zero		1


	//   ....[15]....
        /*0198*/ 	.word	0x00001a40
        /*019c*/ 	.word	0x00000003
        /*01a0*/ 	.word	0x00000000
        /*01a4*/ 	.short	0x010a
        /*01a6*/ 	.byte	0x3f
	.zero		1


	//   ....[16]....
        /*01a8*/ 	.word	0x00001aa0
        /*01ac*/ 	.word	0x00000003
        /*01b0*/ 	.word	0x00000000
        /*01b4*/ 	.short	0x010a
        /*01b6*/ 	.byte	0x3f
	.zero		1


	//   ....[17]....
        /*01b8*/ 	.word	0x00001fc0
        /*01bc*/ 	.word	0x000000ff
        /*01c0*/ 	.word	0x00000000
        /*01c4*/ 	.short	0x010a
        /*01c6*/ 	.byte	0x04
	.zero		1


	//   ....[18]....
        /*01c8*/ 	.word	0x00002000
        /*01cc*/ 	.word	0x000000ff
        /*01d0*/ 	.word	0x00000000
        /*01d4*/ 	.short	0x010a
        /*01d6*/ 	.byte	0x04
	.zero		1


	//   ....[19]....
        /*01d8*/ 	.word	0x00002430
        /*01dc*/ 	.word	0x00000005
        /*01e0*/ 	.word	0x00000000
        /*01e4*/ 	.short	0x0101
        /*01e6*/ 	.byte	0x3f
	.zero		1


	//   ....[20]....
        /*01e8*/ 	.word	0x00002530
        /*01ec*/ 	.word	0x00000065
        /*01f0*/ 	.word	0x00000000
        /*01f4*/ 	.short	0x0101
        /*01f6*/ 	.byte	0x32
	.zero		1


	//   ....[21]....
        /*01f8*/ 	.word	0x00002620
        /*01fc*/ 	.word	0x00000003
        /*0200*/ 	.word	0x00000000
        /*0204*/ 	.short	0x0101
        /*0206*/ 	.byte	0x3f
	.zero		1


	//   ....[22]....
        /*0208*/ 	.word	0x00002680
        /*020c*/ 	.word	0x00000061
        /*0210*/ 	.word	0x00000008
        /*0214*/ 	.short	0x010a
        /*0216*/ 	.byte	0x3f
	.zero		1


	//   ....[23]....
        /*0218*/ 	.word	0x00006780
        /*021c*/ 	.word	0x00000062
        /*0220*/ 	.word	0x00000000
        /*0224*/ 	.short	0x0101
        /*0226*/ 	.byte	0x32
	.zero		1


	//   ....[24]....
        /*0228*/ 	.word	0x000072b0
        /*022c*/ 	.word	0x00000007
        /*0230*/ 	.word	0x00000020
        /*0234*/ 	.short	0x010a
        /*0236*/ 	.byte	0x3f
	.zero		1


	//   ....[25]....
        /*0238*/ 	.word	0x00007750
        /*023c*/ 	.word	0x00000002
        /*0240*/ 	.word	0x00000078
        /*0244*/ 	.short	0x0101
        /*0246*/ 	.byte	0x3f
	.zero		1


	//   ....[26]....
        /*0248*/ 	.word	0x00007ed0
        /*024c*/ 	.word	0x00000005
        /*0250*/ 	.word	0x00000000
        /*0254*/ 	.short	0x010a
        /*0256*/ 	.byte	0x3f
	.zero		1


	//   ....[27]....
        /*0258*/ 	.word	0x00007f50
        /*025c*/ 	.word	0x00000007
        /*0260*/ 	.word	0x00000000
        /*0264*/ 	.short	0x010a
        /*0266*/ 	.byte	0x3f
	.zero		1


	//   ....[28]....
        /*0268*/ 	.word	0x00007fe0
        /*026c*/ 	.word	0x00000006
        /*0270*/ 	.word	0x00000000
        /*0274*/ 	.short	0x010a
        /*0276*/ 	.byte	0x3f
	.zero		1


	//   ....[29]....
        /*0278*/ 	.word	0x00008070
        /*027c*/ 	.word	0x00000003
        /*0280*/ 	.word	0x00000000
        /*0284*/ 	.short	0x010a
        /*0286*/ 	.byte	0x3f
	.zero		1


	//   ....[30]....
        /*0288*/ 	.word	0x000080d0
        /*028c*/ 	.word	0x00000061
        /*0290*/ 	.word	0xfffffff8
        /*0294*/ 	.short	0x010a
        /*0296*/ 	.byte	0x3f
	.zero		1


	//   ....[31]....
        /*0298*/ 	.word	0x00008120
        /*029c*/ 	.word	0x00000003
        /*02a0*/ 	.word	0x00000000
        /*02a4*/ 	.short	0x010a
        /*02a6*/ 	.byte	0x3f
	.zero		1


	//   ....[32]....
        /*02a8*/ 	.word	0x00008180
        /*02ac*/ 	.word	0x00000005
        /*02b0*/ 	.word	0x00000000
        /*02b4*/ 	.short	0x010a
        /*02b6*/ 	.byte	0x3f
	.zero		1


	//   ....[33]....
        /*02b8*/ 	.word	0x000081d0
        /*02bc*/ 	.word	0x00000061
        /*02c0*/ 	.word	0x00000008
        /*02c4*/ 	.short	0x010a
        /*02c6*/ 	.byte	0x3f
	.zero		1


	//   ....[34]....
        /*02c8*/ 	.word	0x000082a0
        /*02cc*/ 	.word	0x00000007
        /*02d0*/ 	.word	0x00000020
        /*02d4*/ 	.short	0x010a
        /*02d6*/ 	.byte	0x3f
	.zero		1


	//   ....[35]....
        /*02d8*/ 	.word	0x00008370
        /*02dc*/ 	.word	0x00000005
        /*02e0*/ 	.word	0x00000000
        /*02e4*/ 	.short	0x010a
        /*02e6*/ 	.byte	0x3f
	.zero		1


	//   ....[36]....
        /*02e8*/ 	.word	0x000083c0
        /*02ec*/ 	.word	0x00000007
        /*02f0*/ 	.word	0x00000000
        /*02f4*/ 	.short	0x010a
        /*02f6*/ 	.byte	0x3f
	.zero		1


	//   ....[37]....
        /*02f8*/ 	.word	0x00008410
        /*02fc*/ 	.word	0x00000006
        /*0300*/ 	.word	0x00000000
        /*0304*/ 	.short	0x010a
        /*0306*/ 	.byte	0x3f
	.zero		1


	//----- nvinfo : EIATTR_NUM_MBARRIERS
	.align		4
.L_35:
        /*0308*/ 	.byte	0x03, 0x38
        /*030a*/ 	.short	0x000e


	//----- nvinfo : EIATTR_EXIT_INSTR_OFFSETS
	.align		4
        /*030c*/ 	.byte	0x04, 0x1c
        /*030e*/ 	.short	(.L_37 - .L_36)


	//   ....[0]....
.L_36:
        /*0310*/ 	.word	0x00001490


	//   ....[1]....
        /*0314*/ 	.word	0x000014f0


	//   ....[2]....
        /*0318*/ 	.word	0x00006ec0


	//   ....[3]....
        /*031c*/ 	.word	0x00006ef0


	//   ....[4]....
        /*0320*/ 	.word	0x000080c0


	//----- nvinfo : EIATTR_MAX_THREADS
	.align		4
.L_37:
        /*0324*/ 	.byte	0x04, 0x05
        /*0326*/ 	.short	(.L_39 - .L_38)
.L_38:
        /*0328*/ 	.word	0x00000180
        /*032c*/ 	.word	0x00000001
        /*0330*/ 	.word	0x00000001


	//----- nvinfo : EIATTR_CRS_STACK_SIZE
	.align		4
.L_39:
        /*0334*/ 	.byte	0x04, 0x1e
        /*0336*/ 	.short	(.L_41 - .L_40)
.L_40:
        /*0338*/ 	.word	0x00000000


	//----- nvinfo : EIATTR_CBANK_PARAM_SIZE
	.align		4
.L_41:
        /*033c*/ 	.byte	0x03, 0x19
        /*033e*/ 	.short	0x0470


	//----- nvinfo : EIATTR_PARAM_CBANK
	.align		4
        /*0340*/ 	.byte	0x04, 0x0a
        /*0342*/ 	.short	(.L_43 - .L_42)
	.align		4
.L_42:
        /*0344*/ 	.word	index@(.nv.constant0._ZN7cutlass13device_kernelINS_4gemm6kernel13GemmUniversalIN4cute5tupleIJiiiiEEENS1_10collective13CollectiveMmaINS1_34MainloopSm90TmaGmmaWarpSpecializedILi4ENS5_IJNS4_1CILi2EEESB_NSA_ILi1EEEEEENS1_32KernelTmaWarpSpecializedPingpongEEENS5_IJNSA_ILi64EEENSA_ILi128EEESH_EEENS_10bfloat16_tENS5_IJlSC_lEEESJ_SK_NS4_8TiledMMAINS4_8MMA_AtomIJNS4_4SM904GMMA28MMA_64x128x16_F32BF16BF16_SSILNSO_5MajorE0ELSQ_0ELNSO_7ScaleInE1ELSR_1EEEEEENS4_6LayoutINS5_IJSC_SC_SC_EEENS5_IJNSA_ILi0EEESW_SW_EEEEENS5_IJNS4_10UnderscoreESZ_SZ_EEEEENS4_23SM90_TMA_LOAD_MULTICASTENS4_14ComposedLayoutINS4_7SwizzleILi3ELi4ELi3EEENS4_18smem_ptr_flag_bitsILi16EEENSU_INS5_IJNSA_ILi8EEESG_EEENS5_IJSG_SC_EEEEEEEvNS4_8identityES12_S1C_vS1D_EENS_8epilogue10collective6detail29Sm90TmaWarpSpecializedAdapterINS1G_15DefaultEpilogueISJ_SK_SK_NS1F_6thread17LinearCombinationISJ_Li1EffLNS1K_9ScaleType4KindE0ELNS_15FloatRoundStyleE2ESJ_EENS1_15EpilogueDefaultEEEEEvvEEEEvNT_6ParamsE)
        /*0348*/ 	.short	0x0210
        /*034a*/ 	.short	0x0470


	//----- nvinfo : EIATTR_SW_WAR
	.align		4
.L_43:
        /*034c*/ 	.byte	0x04, 0x36
        /*034e*/ 	.short	(.L_45 - .L_44)
.L_44:
        /*0350*/ 	.word	0x00000008
.L_45:


//--------------------- .nv.callgraph             --------------------------
	.section	.nv.callgraph,"",@"SHT_CUDA_CALLGRAPH"
	.align	4
	.sectionentsize	8
	.align		4
        /*0000*/ 	.word	0x00000000
	.align		4
        /*0004*/ 	.word	0xffffffff
	.align		4
        /*0008*/ 	.word	index@(_ZN7cutlass13device_kernelINS_4gemm6kernel13GemmUniversalIN4cute5tupleIJiiiiEEENS1_10collective13CollectiveMmaINS1_34MainloopSm90TmaGmmaWarpSpecializedILi4ENS5_IJNS4_1CILi2EEESB_NSA_ILi1EEEEEENS1_32KernelTmaWarpSpecializedPingpongEEENS5_IJNSA_ILi64EEENSA_ILi128EEESH_EEENS_10bfloat16_tENS5_IJlSC_lEEESJ_SK_NS4_8TiledMMAINS4_8MMA_AtomIJNS4_4SM904GMMA28MMA_64x128x16_F32BF16BF16_SSILNSO_5MajorE0ELSQ_0ELNSO_7ScaleInE1ELSR_1EEEEEENS4_6LayoutINS5_IJSC_SC_SC_EEENS5_IJNSA_ILi0EEESW_SW_EEEEENS5_IJNS4_10UnderscoreESZ_SZ_EEEEENS4_23SM90_TMA_LOAD_MULTICASTENS4_14ComposedLayoutINS4_7SwizzleILi3ELi4ELi3EEENS4_18smem_ptr_flag_bitsILi16EEENSU_INS5_IJNSA_ILi8EEESG_EEENS5_IJSG_SC_EEEEEEEvNS4_8identityES12_S1C_vS1D_EENS_8epilogue10collective6detail29Sm90TmaWarpSpecializedAdapterINS1G_15DefaultEpilogueISJ_SK_SK_NS1F_6thread17LinearCombinationISJ_Li1EffLNS1K_9ScaleType4KindE0ELNS_15FloatRoundStyleE2ESJ_EENS1_15EpilogueDefaultEEEEEvvEEEEvNT_6ParamsE)
	.align		4
        /*000c*/ 	.word	index@(__assertfail)
	.align		4
        /*0010*/ 	.word	0x00000000
	.align		4
        /*0014*/ 	.word	0xfffffffe
	.align		4
        /*0018*/ 	.word	0x00000000
	.align		4
        /*001c*/ 	.word	0xfffffffd
	.align		4
        /*0020*/ 	.word	0x00000000
	.align		4
        /*0024*/ 	.word	0xfffffffc


//--------------------- .nv.constant4             --------------------------
	.section	.nv.constant4,"a",@progbits
	.align	8
	.align		8
.nv.constant4:
        /*0000*/ 	.dword	__assertfail
	.align		8
        /*0008*/ 	.dword	__unnamed_1
	.align		8
        /*0010*/ 	.dword	_ZN39_INTERNAL_92bb67b7_4_k_cu_6d7c1db3_38244cuda3std3__45__cpo5beginE
	.align		8
        /*0018*/ 	.dword	_ZN39_INTERNAL_92bb67b7_4_k_cu_6d7c1db3_38244cuda3std3__45__cpo3endE
	.align		8
        /*0020*/ 	.dword	_ZN39_INTERNAL_92bb67b7_4_k_cu_6d7c1db3_38244cuda3std3__45__cpo6cbeginE
	.align		8
        /*0028*/ 	.dword	_ZN39_INTERNAL_92bb67b7_4_k_cu_6d7c1db3_38244cuda3std3__45__cpo4cendE
	.align		8
        /*0030*/ 	.dword	_ZN39_INTERNAL_92bb67b7_4_k_cu_6d7c1db3_38244cuda3std3__441_GLOBAL__N__92bb67b7_4_k_cu_6d7c1db3_38246ignoreE
	.align		8
        /*0038*/ 	.dword	_ZN39_INTERNAL_92bb67b7_4_k_cu_6d7c1db3_38244cuda3std3__419piecewise_constructE
	.align		8
        /*0040*/ 	.dword	_ZN39_INTERNAL_92bb67b7_4_k_cu_6d7c1db3_38244cuda3std3__48in_placeE
	.align		8
        /*0048*/ 	.dword	_ZN39_INTERNAL_92bb67b7_4_k_cu_6d7c1db3_38244cuda3std6ranges3__45__cpo4swapE
	.align		8
        /*0050*/ 	.dword	_ZN39_INTERNAL_92bb67b7_4_k_cu_6d7c1db3_38244cuda3std6ranges3__45__cpo9iter_moveE
	.align		8
        /*0058*/ 	.dword	_ZN39_INTERNAL_92bb67b7_4_k_cu_6d7c1db3_38244cute7productE
	.align		8
        /*0060*/ 	.dword	_ZN39_INTERNAL_92bb67b7_4_k_cu_6d7c1db3_38244cute1_E
	.align		8
        /*0068*/ 	.dword	$str$22
	.align		8
        /*0070*/ 	.dword	$str$23


//--------------------- .text._ZN7cutlass13device_kernelINS_4gemm6kernel13GemmUniversalIN4cute5tupleIJiiiiEEENS1_10collective13CollectiveMmaINS1_34MainloopSm90TmaGmmaWarpSpecializedILi4ENS5_IJNS4_1CILi2EEESB_NSA_ILi1EEEEEENS1_32KernelTmaWarpSpecializedPingpongEEENS5_IJNSA_ILi64EEENSA_ILi128EEESH_EEENS_10bfloat16_tENS5_IJlSC_lEEESJ_SK_NS4_8TiledMMAINS4_8MMA_AtomIJNS4_4SM904GMMA28MMA_64x128x16_F32BF16BF16_SSILNSO_5MajorE0ELSQ_0ELNSO_7ScaleInE1ELSR_1EEEEEENS4_6LayoutINS5_IJSC_SC_SC_EEENS5_IJNSA_ILi0EEESW_SW_EEEEENS5_IJNS4_10UnderscoreESZ_SZ_EEEEENS4_23SM90_TMA_LOAD_MULTICASTENS4_14ComposedLayoutINS4_7SwizzleILi3ELi4ELi3EEENS4_18smem_ptr_flag_bitsILi16EEENSU_INS5_IJNSA_ILi8EEESG_EEENS5_IJSG_SC_EEEEEEEvNS4_8identityES12_S1C_vS1D_EENS_8epilogue10collective6detail29Sm90TmaWarpSpecializedAdapterINS1G_15DefaultEpilogueISJ_SK_SK_NS1F_6thread17LinearCombinationISJ_Li1EffLNS1K_9ScaleType4KindE0ELNS_15FloatRoundStyleE2ESJ_EENS1_15EpilogueDefaultEEEEEvvEEEEvNT_6ParamsE --------------------------
	.section	.text._ZN7cutlass13device_kernelINS_4gemm6kernel13GemmUniversalIN4cute5tupleIJiiiiEEENS1_10collective13CollectiveMmaINS1_34MainloopSm90TmaGmmaWarpSpecializedILi4ENS5_IJNS4_1CILi2EEESB_NSA_ILi1EEEEEENS1_32KernelTmaWarpSpecializedPingpongEEENS5_IJNSA_ILi64EEENSA_ILi128EEESH_EEENS_10bfloat16_tENS5_IJlSC_lEEESJ_SK_NS4_8TiledMMAINS4_8MMA_AtomIJNS4_4SM904GMMA28MMA_64x128x16_F32BF16BF16_SSILNSO_5MajorE0ELSQ_0ELNSO_7ScaleInE1ELSR_1EEEEEENS4_6LayoutINS5_IJSC_SC_SC_EEENS5_IJNSA_ILi0EEESW_SW_EEEEENS5_IJNS4_10UnderscoreESZ_SZ_EEEEENS4_23SM90_TMA_LOAD_MULTICASTENS4_14ComposedLayoutINS4_7SwizzleILi3ELi4ELi3EEENS4_18smem_ptr_flag_bitsILi16EEENSU_INS5_IJNSA_ILi8EEESG_EEENS5_IJSG_SC_EEEEEEEvNS4_8identityES12_S1C_vS1D_EENS_8epilogue10collective6detail29Sm90TmaWarpSpecializedAdapterINS1G_15DefaultEpilogueISJ_SK_SK_NS1F_6thread17LinearCombinationISJ_Li1EffLNS1K_9ScaleType4KindE0ELNS_15FloatRoundStyleE2ESJ_EENS1_15EpilogueDefaultEEEEEvvEEEEvNT_6ParamsE,"ax",@progbits
	.align	128
.text._ZN7cutlass13device_kernelINS_4gemm6kernel13GemmUniversalIN4cute5tupleIJiiiiEEENS1_10collective13CollectiveMmaINS1_34MainloopSm90TmaGmmaWarpSpecializedILi4ENS5_IJNS4_1CILi2EEESB_NSA_ILi1EEEEEENS1_32KernelTmaWarpSpecializedPingpongEEENS5_IJNSA_ILi64EEENSA_ILi128EEESH_EEENS_10bfloat16_tENS5_IJlSC_lEEESJ_SK_NS4_8TiledMMAINS4_8MMA_AtomIJNS4_4SM904GMMA28MMA_64x128x16_F32BF16BF16_SSILNSO_5MajorE0ELSQ_0ELNSO_7ScaleInE1ELSR_1EEEEEENS4_6LayoutINS5_IJSC_SC_SC_EEENS5_IJNSA_ILi0EEESW_SW_EEEEENS5_IJNS4_10UnderscoreESZ_SZ_EEEEENS4_23SM90_TMA_LOAD_MULTICASTENS4_14ComposedLayoutINS4_7SwizzleILi3ELi4ELi3EEENS4_18smem_ptr_flag_bitsILi16EEENSU_INS5_IJNSA_ILi8EEESG_EEENS5_IJSG_SC_EEEEEEEvNS4_8identityES12_S1C_vS1D_EENS_8epilogue10collective6detail29Sm90TmaWarpSpecializedAdapterINS1G_15DefaultEpilogueISJ_SK_SK_NS1F_6thread17LinearCombinationISJ_Li1EffLNS1K_9ScaleType4KindE0ELNS_15FloatRoundStyleE2ESJ_EENS1_15EpilogueDefaultEEEEEvvEEEEvNT_6ParamsE:
        .type           _ZN7cutlass13device_kernelINS_4gemm6kernel13GemmUniversalIN4cute5tupleIJiiiiEEENS1_10collective13CollectiveMmaINS1_34MainloopSm90TmaGmmaWarpSpecializedILi4ENS5_IJNS4_1CILi2EEESB_NSA_ILi1EEEEEENS1_32KernelTmaWarpSpecializedPingpongEEENS5_IJNSA_ILi64EEENSA_ILi128EEESH_EEENS_10bfloat16_tENS5_IJlSC_lEEESJ_SK_NS4_8TiledMMAINS4_8MMA_AtomIJNS4_4SM904GMMA28MMA_64x128x16_F32BF16BF16_SSILNSO_5MajorE0ELSQ_0ELNSO_7ScaleInE1ELSR_1EEEEEENS4_6LayoutINS5_IJSC_SC_SC_EEENS5_IJNSA_ILi0EEESW_SW_EEEEENS5_IJNS4_10UnderscoreESZ_SZ_EEEEENS4_23SM90_TMA_LOAD_MULTICASTENS4_14ComposedLayoutINS4_7SwizzleILi3ELi4ELi3EEENS4_18smem_ptr_flag_bitsILi16EEENSU_INS5_IJNSA_ILi8EEESG_EEENS5_IJSG_SC_EEEEEEEvNS4_8identityES12_S1C_vS1D_EENS_8epilogue10collective6detail29Sm90TmaWarpSpecializedAdapterINS1G_15DefaultEpilogueISJ_SK_SK_NS1F_6thread17LinearCombinationISJ_Li1EffLNS1K_9ScaleType4KindE0ELNS_15FloatRoundStyleE2ESJ_EENS1_15EpilogueDefaultEEEEEvvEEEEvNT_6ParamsE,@function
        .size           _ZN7cutlass13device_kernelINS_4gemm6kernel13GemmUniversalIN4cute5tupleIJiiiiEEENS1_10collective13CollectiveMmaINS1_34MainloopSm90TmaGmmaWarpSpecializedILi4ENS5_IJNS4_1CILi2EEESB_NSA_ILi1EEEEEENS1_32KernelTmaWarpSpecializedPingpongEEENS5_IJNSA_ILi64EEENSA_ILi128EEESH_EEENS_10bfloat16_tENS5_IJlSC_lEEESJ_SK_NS4_8TiledMMAINS4_8MMA_AtomIJNS4_4SM904GMMA28MMA_64x128x16_F32BF16BF16_SSILNSO_5MajorE0ELSQ_0ELNSO_7ScaleInE1ELSR_1EEEEEENS4_6LayoutINS5_IJSC_SC_SC_EEENS5_IJNSA_ILi0EEESW_SW_EEEEENS5_IJNS4_10UnderscoreESZ_SZ_EEEEENS4_23SM90_TMA_LOAD_MULTICASTENS4_14ComposedLayoutINS4_7SwizzleILi3ELi4ELi3EEENS4_18smem_ptr_flag_bitsILi16EEENSU_INS5_IJNSA_ILi8EEESG_EEENS5_IJSG_SC_EEEEEEEvNS4_8identityES12_S1C_vS1D_EENS_8epilogue10collective6detail29Sm90TmaWarpSpecializedAdapterINS1G_15DefaultEpilogueISJ_SK_SK_NS1F_6thread17LinearCombinationISJ_Li1EffLNS1K_9ScaleType4KindE0ELNS_15FloatRoundStyleE2ESJ_EENS1_15EpilogueDefaultEEEEEvvEEEEvNT_6ParamsE,(.L_x_200 - _ZN7cutlass13device_kernelINS_4gemm6kernel13GemmUniversalIN4cute5tupleIJiiiiEEENS1_10collective13CollectiveMmaINS1_34MainloopSm90TmaGmmaWarpSpecializedILi4ENS5_IJNS4_1CILi2EEESB_NSA_ILi1EEEEEENS1_32KernelTmaWarpSpecializedPingpongEEENS5_IJNSA_ILi64EEENSA_ILi128EEESH_EEENS_10bfloat16_tENS5_IJlSC_lEEESJ_SK_NS4_8TiledMMAINS4_8MMA_AtomIJNS4_4SM904GMMA28MMA_64x128x16_F32BF16BF16_SSILNSO_5MajorE0ELSQ_0ELNSO_7ScaleInE1ELSR_1EEEEEENS4_6LayoutINS5_IJSC_SC_SC_EEENS5_IJNSA_ILi0EEESW_SW_EEEEENS5_IJNS4_10UnderscoreESZ_SZ_EEEEENS4_23SM90_TMA_LOAD_MULTICASTENS4_14ComposedLayoutINS4_7SwizzleILi3ELi4ELi3EEENS4_18smem_ptr_flag_bitsILi16EEENSU_INS5_IJNSA_ILi8EEESG_EEENS5_IJSG_SC_EEEEEEEvNS4_8identityES12_S1C_vS1D_EENS_8epilogue10collective6detail29Sm90TmaWarpSpecializedAdapterINS1G_15DefaultEpilogueISJ_SK_SK_NS1F_6thread17LinearCombinationISJ_Li1EffLNS1K_9ScaleType4KindE0ELNS_15FloatRoundStyleE2ESJ_EENS1_15EpilogueDefaultEEEEEvvEEEEvNT_6ParamsE)
        .other          _ZN7cutlass13device_kernelINS_4gemm6kernel13GemmUniversalIN4cute5tupleIJiiiiEEENS1_10collective13CollectiveMmaINS1_34MainloopSm90TmaGmmaWarpSpecializedILi4ENS5_IJNS4_1CILi2EEESB_NSA_ILi1EEEEEENS1_32KernelTmaWarpSpecializedPingpongEEENS5_IJNSA_ILi64EEENSA_ILi128EEESH_EEENS_10bfloat16_tENS5_IJlSC_lEEESJ_SK_NS4_8TiledMMAINS4_8MMA_AtomIJNS4_4SM904GMMA28MMA_64x128x16_F32BF16BF16_SSILNSO_5MajorE0ELSQ_0ELNSO_7ScaleInE1ELSR_1EEEEEENS4_6LayoutINS5_IJSC_SC_SC_EEENS5_IJNSA_ILi0EEESW_SW_EEEEENS5_IJNS4_10UnderscoreESZ_SZ_EEEEENS4_23SM90_TMA_LOAD_MULTICASTENS4_14ComposedLayoutINS4_7SwizzleILi3ELi4ELi3EEENS4_18smem_ptr_flag_bitsILi16EEENSU_INS5_IJNSA_ILi8EEESG_EEENS5_IJSG_SC_EEEEEEEvNS4_8identityES12_S1C_vS1D_EENS_8epilogue10collective6detail29Sm90TmaWarpSpecializedAdapterINS1G_15DefaultEpilogueISJ_SK_SK_NS1F_6thread17LinearCombinationISJ_Li1EffLNS1K_9ScaleType4KindE0ELNS_15FloatRoundStyleE2ESJ_EENS1_15EpilogueDefaultEEEEEvvEEEEvNT_6ParamsE,@"STO_CUDA_ENTRY STV_DEFAULT"
_ZN7cutlass13device_kernelINS_4gemm6kernel13GemmUniversalIN4cute5tupleIJiiiiEEENS1_10collective13CollectiveMmaINS1_34MainloopSm90TmaGmmaWarpSpecializedILi4ENS5_IJNS4_1CILi2EEESB_NSA_ILi1EEEEEENS1_32KernelTmaWarpSpecializedPingpongEEENS5_IJNSA_ILi64EEENSA_ILi128EEESH_EEENS_10bfloat16_tENS5_IJlSC_lEEESJ_SK_NS4_8TiledMMAINS4_8MMA_AtomIJNS4_4SM904GMMA28MMA_64x128x16_F32BF16BF16_SSILNSO_5MajorE0ELSQ_0ELNSO_7ScaleInE1ELSR_1EEEEEENS4_6LayoutINS5_IJSC_SC_SC_EEENS5_IJNSA_ILi0EEESW_SW_EEEEENS5_IJNS4_10UnderscoreESZ_SZ_EEEEENS4_23SM90_TMA_LOAD_MULTICASTENS4_14ComposedLayoutINS4_7SwizzleILi3ELi4ELi3EEENS4_18smem_ptr_flag_bitsILi16EEENSU_INS5_IJNSA_ILi8EEESG_EEENS5_IJSG_SC_EEEEEEEvNS4_8identityES12_S1C_vS1D_EENS_8epilogue10collective6detail29Sm90TmaWarpSpecializedAdapterINS1G_15DefaultEpilogueISJ_SK_SK_NS1F_6thread17LinearCombinationISJ_Li1EffLNS1K_9ScaleType4KindE0ELNS_15FloatRoundStyleE2ESJ_EENS1_15EpilogueDefaultEEEEEvvEEEEvNT_6ParamsE:
[----:B------:R-:W0:Y:S01]  /*0000*/  LDC R1, c[0x0][0x28] ;  /* 0x00000a00ff017b82 */ /* 0x000e220000000800 */
[----:B------:R-:W1:Y:S01]  /*0010*/  S2R R0, SR_TID.X ;  /* 0x0000000000007919 */ /* 0x000e620000002100 */
[----:B------:R-:W-:Y:S01]  /*0020*/  ELECT P0, URZ, PT ;  /* 0x00000000003f782f */ /* 0x000fe20003800000 */
[----:B------:R-:W-:Y:S01]  /*0030*/  BSSY B0, `(.L_x_0) ;  /* 0x0000014000007945 */ /* 0x000fe20003800000 */
[--C-:B-1----:R-:W-:Y:S02]  /*0040*/  SHF.R.U32.HI R2, RZ, 0x5, R0.reuse ;  /* 0x00000005ff027819 */ /* 0x102fe40000011600 */
[----:B------:R-:W-:-:S03]  /*0050*/  SHF.R.U32.HI R4, RZ, 0x7, R0 ;  /* 0x00000007ff047819 */ /* 0x000fc60000011600 */
[----:B------:R-:W1:Y:S02]  /*0060*/  SHFL.IDX PT, R3, R2, RZ, 0x1f ;  /* 0x00001fff02037589 */ /* 0x000e6400000e0000 */
[----:B-1----:R-:W-:Y:S02]  /*0070*/  R2UR UR6, R3 ;  /* 0x00000000030672ca */ /* 0x002fe400000e0000 */
[----:B------:R1:W2:Y:S11]  /*0080*/  SHFL.IDX PT, R3, R4, RZ, 0x1f ;  /* 0x00001fff04037589 */ /* 0x0002b600000e0000 */
[----:B------:R-:W-:-:S02]  /*0090*/  USHF.R.S32.HI UR4, URZ, 0x1f, UR6 ;  /* 0x0000001f3f047899 */ /* 0x000fc40008011406 */
[----:B------:R-:W-:Y:S02]  /*00a0*/  ISETP.NE.OR P0, PT, RZ, UR6, !P0 ;  /* 0x00000006ff007c0c */ /* 0x000fe4000c705670 */
[----:B------:R-:W-:-:S04]  /*00b0*/  ULEA.HI UR4, UR4, UR6, URZ, 0x2 ;  /* 0x0000000604047291 */ /* 0x000fc8000f8f103f */
[----:B------:R-:W-:-:S04]  /*00c0*/  ULOP3.LUT UR4, UR4, 0xfffffffc, URZ, 0xc0, !UPT ;  /* 0xfffffffc04047892 */ /* 0x000fc8000f8ec03f */
[----:B------:R-:W-:-:S03]  /*00d0*/  UIADD3 UR6, UR6, -UR4, URZ ;  /* 0x8000000406067290 */ /* 0x000fc6000fffe03f */
[----:B012---:R-:W-:Y:S09]  /*00e0*/  @P0 BRA `(.L_x_1) ;  /* 0x0000000000200947 */ /* 0x007ff20003800000 */
[----:B------:R-:W-:Y:S02]  /*00f0*/  ULDC.64 UR4, c[0x0][0x198] ;  /* 0x0000660000047ab9 */ /* 0x000fe40000000a00 */
[----:B------:R-:W-:Y:S02]  /*0100*/  UIADD3 UR8, UP0, UR4, 0xf0, URZ ;  /* 0x000000f004087890 */ /* 0x000fe4000ff1e03f */
[----:B------:R-:W-:Y:S02]  /*0110*/  UIADD3 UR4, UP1, UR4, 0x1f0, URZ ;  /* 0x000001f004047890 */ /* 0x000fe4000ff3e03f */
[----:B------:R-:W-:Y:S02]  /*0120*/  UIADD3.X UR9, URZ, UR5, URZ, UP0, !UPT ;  /* 0x000000053f097290 */ /* 0x000fe400087fe43f */
[----:B------:R-:W-:-:S07]  /*0130*/  UIADD3.X UR5, URZ, UR5, URZ, UP1, !UPT ;  /* 0x000000053f057290 */ /* 0x000fce0008ffe43f */
[----:B------:R0:W-:Y:S02]  /*0140*/  UTMACCTL.PF [UR8] ;  /* 0x00000000080079b9 */ /* 0x0001e40008040000 */
[----:B------:R0:W-:Y:S02]  /*0150*/  UTMACCTL.PF [UR4] ;  /* 0x00000000040079b9 */ /* 0x0001e40008040000 */
[----:B0-----:R-:W-:Y:S01]  /*0160*/  NOP ;  /* 0x0000000000007918 */ /* 0x001fe20000000000 */
.L_x_1:
[----:B------:R-:W-:Y:S05]  /*0170*/  BSYNC B0 ;  /* 0x0000000000007941 */ /* 0x000fea0003800000 */
.L_x_0:
[----:B------:R-:W0:Y:S01]  /*0180*/  SHFL.IDX PT, R5, R2, RZ, 0x1f ;  /* 0x00001fff02057589 */ /* 0x000e2200000e0000 */
[----:B------:R-:W-:Y:S01]  /*0190*/  R2UR UR19, R3 ;  /* 0x00000000031372ca */ /* 0x000fe200000e0000 */
[----:B------:R-:W-:-:S04]  /*01a0*/  UISETP.NE.AND UP0, UPT, UR6, 0x3, UPT ;  /* 0x000000030600788c */ /* 0x000fc8000bf05270 */
[----:B------:R-:W-:-:S08]  /*01b0*/  UISETP.EQ.OR UP0, UPT, UR6, URZ, !UP0 ;  /* 0x0000003f0600728c */ /* 0x000fd0000c702670 */
[----:B------:R-:W-:Y:S02]  /*01c0*/  UIADD3 UR14, UR19, -0x1, URZ ;  /* 0xffffffff130e7890 */ /* 0x000fe4000fffe03f */
[----:B------:R-:W-:Y:S02]  /*01d0*/  UISETP.EQ.AND UP0, UPT, UR19, URZ, UP0 ;  /* 0x0000003f1300728c */ /* 0x000fe40008702270 */
[----:B------:R-:W-:Y:S02]  /*01e0*/  UISETP.GE.U32.AND UP1, UPT, UR14, 0x2, UPT ;  /* 0x000000020e00788c */ /* 0x000fe4000bf26070 */
[----:B------:R-:W-:Y:S01]  /*01f0*/  USEL UR40, URZ, 0x1, !UP0 ;  /* 0x000000013f287887 */ /* 0x000fe2000c000000 */
[----:B0-----:R-:W-:-:S03]  /*0200*/  ISETP.NE.AND P0, PT, R5, RZ, PT ;  /* 0x000000ff0500720c */ /* 0x001fc60003f05270 */
[----:B------:R-:W-:-:S10]  /*0210*/  USEL UR40, UR40, 0x2, UP1 ;  /* 0x0000000228287887 */ /* 0x000fd40008800000 */
[----:B------:R-:W-:Y:S05]  /*0220*/  @P0 BRA `(.L_x_2) ;  /* 0x0000000000580947 */ /* 0x000fea0003800000 */
[----:B------:R-:W0:Y:S01]  /*0230*/  S2UR UR7, SR_CgaCtaId ;  /* 0x00000000000779c3 */ /* 0x000e220000008800 */
[----:B------:R-:W-:Y:S01]  /*0240*/  UMOV UR4, 0x400 ;  /* 0x0000040000047882 */ /* 0x000fe20000000000 */
[----:B------:R-:W-:Y:S01]  /*0250*/  UMOV UR5, 0x1 ;  /* 0x0000000100057882 */ /* 0x000fe20000000000 */
[----:B------:R-:W-:Y:S01]  /*0260*/  UMOV UR8, 0x3 ;  /* 0x0000000300087882 */ /* 0x000fe20000000000 */
[----:B------:R-:W-:Y:S01]  /*0270*/  ELECT P0, URZ, PT ;  /* 0x00000000003f782f */ /* 0x000fe20003800000 */
[----:B------:R-:W-:-:S04]  /*0280*/  UIADD3 UR8, -UR8, 0x100000, URZ ;  /* 0x0010000008087890 */ /* 0x000fc8000fffe13f */
[----:B------:R-:W-:Y:S02]  /*0290*/  USHF.L.U32 UR9, UR8, 0xb, URZ ;  /* 0x0000000b08097899 */ /* 0x000fe4000800063f */
[----:B------:R-:W-:Y:S02]  /*02a0*/  USHF.L.U32 UR8, UR8, 0x1, URZ ;  /* 0x0000000108087899 */ /* 0x000fe4000800063f */
[----:B0-----:R-:W-:Y:S02]  /*02b0*/  ULEA UR7, UR7, UR4, 0x18 ;  /* 0x0000000407077291 */ /* 0x001fe4000f8ec03f */
[----:B------:R-:W-:-:S04]  /*02c0*/  UIADD3 UR4, -UR5, 0x100000, URZ ;  /* 0x0010000005047890 */ /* 0x000fc8000fffe13f */
[----:B------:R-:W-:Y:S02]  /*02d0*/  USHF.L.U32 UR5, UR4, 0xb, URZ ;  /* 0x0000000b04057899 */ /* 0x000fe4000800063f */
[----:B------:R-:W-:Y:S01]  /*02e0*/  USHF.L.U32 UR4, UR4, 0x1, URZ ;  /* 0x0000000104047899 */ /* 0x000fe2000800063f */
[----:B------:R-:W0:Y:S11]  /*02f0*/  FENCE.VIEW.ASYNC.S ;  /* 0x00000000000073c6 */ /* 0x000e360000000000 */
[----:B0-----:R0:W1:Y:S01]  /*0300*/  SYNCS.EXCH.64 URZ, [UR7], UR4 ;  /* 0x00000004073f75b2 */ /* 0x0010620008000100 */
[----:B------:R0:W2:Y:S01]  /*0310*/  SYNCS.EXCH.64 URZ, [UR7+0x20], UR8 ;  /* 0x00002008073f75b2 */ /* 0x0000a20008000100 */
[----:B------:R0:W3:Y:S01]  /*0320*/  SYNCS.EXCH.64 URZ, [UR7+0x8], UR4 ;  /* 0x00000804073f75b2 */ /* 0x0000e20008000100 */
[----:B------:R0:W4:Y:S01]  /*0330*/  SYNCS.EXCH.64 URZ, [UR7+0x28], UR8 ;  /* 0x00002808073f75b2 */ /* 0x0001220008000100 */
[----:B------:R0:W0:Y:S01]  /*0340*/  SYNCS.EXCH.64 URZ, [UR7+0x10], UR4 ;  /* 0x00001004073f75b2 */ /* 0x0000220008000100 */
[----:B------:R0:W0:Y:S01]  /*0350*/  SYNCS.EXCH.64 URZ, [UR7+0x30], UR8 ;  /* 0x00003008073f75b2 */ /* 0x0000220008000100 */
[----:B------:R0:W0:Y:S01]  /*0360*/  SYNCS.EXCH.64 URZ, [UR7+0x18], UR4 ;  /* 0x00001804073f75b2 */ /* 0x0000220008000100 */
[----:B------:R0:W0:Y:S01]  /*0370*/  SYNCS.EXCH.64 URZ, [UR7+0x38], UR8 ;  /* 0x00003808073f75b2 */ /* 0x0000220008000100 */
[----:B------:R-:W-:Y:S01]  /*0380*/  NOP ;  /* 0x0000000000007918 */ /* 0x000fe20000000000 */
.L_x_2:
[----:B------:R-:W5:Y:S01]  /*0390*/  S2UR UR15, SR_CTAID.X ;  /* 0x00000000000f79c3 */ /* 0x000f620000002500 */
[----:B------:R-:W1:Y:S01]  /*03a0*/  SHFL.IDX PT, R8, R2, RZ, 0x1f ;  /* 0x00001fff02087589 */ /* 0x000e6200000e0000 */
[----:B------:R-:W-:Y:S01]  /*03b0*/  SHF.R.S32.HI R3, RZ, 0x1f, R0 ;  /* 0x0000001fff037819 */ /* 0x000fe20000011400 */
[----:B0-----:R-:W-:Y:S01]  /*03c0*/  ULDC UR4, c[0x0][0x150] ;  /* 0x0000540000047ab9 */ /* 0x001fe20000000800 */
[----:B------:R-:W-:Y:S01]  /*03d0*/  ELECT P0, URZ, PT ;  /* 0x00000000003f782f */ /* 0x000fe20003800000 */
[----:B------:R0:W2:Y:S01]  /*03e0*/  SHFL.IDX PT, R9, R2, RZ, 0x1f ;  /* 0x00001fff02097589 */ /* 0x0000a200000e0000 */
[----:B------:R-:W-:Y:S02]  /*03f0*/  LEA.HI R3, R3, R0, RZ, 0x7 ;  /* 0x0000000003037211 */ /* 0x000fe400078f38ff */
[----:B------:R-:W-:Y:S01]  /*0400*/  ELECT P1, URZ, PT ;  /* 0x00000000003f782f */ /* 0x000fe20003820000 */
[----:B------:R-:W3:Y:S01]  /*0410*/  S2UR UR8, SR_CTAID.Y ;  /* 0x00000000000879c3 */ /* 0x000ee20000002600 */
[----:B------:R-:W-:Y:S01]  /*0420*/  ULDC UR7, c[0x0][0x144] ;  /* 0x0000510000077ab9 */ /* 0x000fe20000000800 */
[----:B------:R-:W-:Y:S01]  /*0430*/  LOP3.LUT R3, R3, 0xffffff80, RZ, 0xc0, !PT ;  /* 0xffffff8003037812 */ /* 0x000fe200078ec0ff */
[----:B------:R-:W-:Y:S01]  /*0440*/  UMOV UR18, 0x80 ;  /* 0x0000008000127882 */ /* 0x000fe20000000000 */
[----:B------:R-:W-:Y:S01]  /*0450*/  NOP ;  /* 0x0000000000007918 */ /* 0x000fe20000000000 */
[----:B0-----:R-:W-:Y:S01]  /*0460*/  SHF.R.S32.HI R2, RZ, 0x1f, R5 ;  /* 0x0000001fff027819 */ /* 0x001fe20000011405 */
[----:B------:R-:W-:Y:S01]  /*0470*/  NOP ;  /* 0x0000000000007918 */ /* 0x000fe20000000000 */
[----:B------:R-:W-:Y:S01]  /*0480*/  IMAD.IADD R3, R0, 0x1, -R3 ;  /* 0x0000000100037824 */ /* 0x000fe200078e0a03 */
[----:B------:R-:W-:Y:S01]  /*0490*/  ULDC UR17, c[0x0][0x148] ;  /* 0x0000520000117ab9 */ /* 0x000fe20000000800 */
[----:B------:R-:W-:Y:S01]  /*04a0*/  LEA.HI R2, R2, R5, RZ, 0x2 ;  /* 0x0000000502027211 */ /* 0x000fe200078f10ff */
[----:B------:R-:W-:Y:S01]  /*04b0*/  IMAD.MOV.U32 R23, RZ, RZ, 0x1 ;  /* 0x00000001ff177424 */ /* 0x000fe200078e00ff */
[----:B------:R0:W0:Y:S01]  /*04c0*/  SHFL.IDX PT, R97, R4, RZ, 0x1f ;  /* 0x00001fff04617589 */ /* 0x00002200000e0000 */
[----:B------:R-:W-:-:S02]  /*04d0*/  SHF.R.S32.HI R6, RZ, 0x1f, R3 ;  /* 0x0000001fff067819 */ /* 0x000fc40000011403 */
[----:B------:R-:W-:Y:S02]  /*04e0*/  LOP3.LUT R2, R2, 0x3ffffffc, RZ, 0xc0, !PT ;  /* 0x3ffffffc02027812 */ /* 0x000fe400078ec0ff */
[----:B-----5:R-:W-:Y:S02]  /*04f0*/  I2FP.F32.U32 R10, UR15 ;  /* 0x0000000f000a7c45 */ /* 0x020fe40008201000 */
[----:B------:R-:W-:Y:S01]  /*0500*/  LEA.HI R7, R6, R3, RZ, 0x3 ;  /* 0x0000000306077211 */ /* 0x000fe200078f18ff */
[----:B------:R-:W-:Y:S01]  /*0510*/  IMAD.IADD R2, R5, 0x1, -R2 ;  /* 0x0000000105027824 */ /* 0x000fe200078e0a02 */
[----:B-1----:R-:W-:Y:S01]  /*0520*/  ISETP.NE.OR P0, PT, R8, RZ, !P0 ;  /* 0x000000ff0800720c */ /* 0x002fe20004705670 */
[----:B------:R-:W-:Y:S01]  /*0530*/  FMUL R10, R10, UR4 ;  /* 0x000000040a0a7c20 */ /* 0x000fe20008400000 */
[--C-:B------:R-:W-:Y:S01]  /*0540*/  SHF.R.S32.HI R8, RZ, 0x3, R7.reuse ;  /* 0x00000003ff087819 */ /* 0x100fe20000011407 */
[----:B------:R-:W-:Y:S01]  /*0550*/  ULDC UR4, c[0x0][0x154] ;  /* 0x0000550000047ab9 */ /* 0x000fe20000000800 */
[----:B------:R-:W-:-:S02]  /*0560*/  SHF.R.S32.HI R7, RZ, 0x1f, R7 ;  /* 0x0000001fff077819 */ /* 0x000fc40000011407 */
[----:B--2---:R-:W-:Y:S01]  /*0570*/  ISETP.NE.OR P1, PT, R9, RZ, !P1 ;  /* 0x000000ff0900720c */ /* 0x004fe20004f25670 */
[----:B------:R-:W1:Y:S01]  /*0580*/  F2I.U32.TRUNC.NTZ R10, R10 ;  /* 0x0000000a000a7305 */ /* 0x000e62000020f000 */
[----:B------:R-:W-:Y:S02]  /*0590*/  LEA.HI R7, R7, R8, RZ, 0x2 ;  /* 0x0000000807077211 */ /* 0x000fe400078f10ff */
[----:B---3--:R-:W-:Y:S02]  /*05a0*/  I2FP.F32.U32 R9, UR8 ;  /* 0x0000000800097c45 */ /* 0x008fe40008201000 */
[----:B------:R-:W-:Y:S01]  /*05b0*/  LOP3.LUT R7, R7, 0xfffffffc, RZ, 0xc0, !PT ;  /* 0xfffffffc07077812 */ /* 0x000fe200078ec0ff */
[----:B------:R-:W-:Y:S01]  /*05c0*/  VOTEU.ALL UP0, P0 ;  /* 0x00000000003f7886 */ /* 0x000fe20000000000 */
[----:B------:R-:W-:Y:S01]  /*05d0*/  ISETP.NE.AND P2, PT, RZ, UR19, PT ;  /* 0x00000013ff007c0c */ /* 0x000fe2000bf45270 */
[----:B------:R-:W-:Y:S02]  /*05e0*/  FMUL R9, R9, UR4 ;  /* 0x0000000409097c20 */ /* 0x000fe40008400000 */
[----:B------:R-:W-:Y:S01]  /*05f0*/  IMAD.IADD R7, R8, 0x1, -R7 ;  /* 0x0000000108077824 */ /* 0x000fe200078e0a07 */
[----:B------:R-:W2:Y:S01]  /*0600*/  @!UP0 S2UR UR11, SR_CgaCtaId ;  /* 0x00000000000b89c3 */ /* 0x000ea20000008800 */
[----:B------:R-:W-:Y:S01]  /*0610*/  VOTEU.ALL UP1, P1 ;  /* 0x00000000003f7886 */ /* 0x000fe20000820000 */
[----:B------:R-:W-:Y:S01]  /*0620*/  @!UP0 UMOV UR10, 0x400 ;  /* 0x00000400000a8882 */ /* 0x000fe20000000000 */
[----:B------:R-:W-:Y:S01]  /*0630*/  IMAD R2, R2, 0x4, R7 ;  /* 0x0000000402027824 */ /* 0x000fe200078e0207 */
[----:B-1----:R-:W-:Y:S01]  /*0640*/  R2UR UR4, R10 ;  /* 0x000000000a0472ca */ /* 0x002fe200000e0000 */
[----:B------:R-:W1:Y:S01]  /*0650*/  F2I.U32.TRUNC.NTZ R9, R9 ;  /* 0x0000000900097305 */ /* 0x000e62000020f000 */
[----:B------:R-:W-:Y:S01]  /*0660*/  @!UP1 UMOV UR13, 0x400 ;  /* 0x00000400000d9882 */ /* 0x000fe20000000000 */
[C---:B------:R-:W-:Y:S01]  /*0670*/  IMAD.SHL.U32 R5, R2.reuse, 0x4, RZ ;  /* 0x0000000402057824 */ /* 0x040fe200078e00ff */
[----:B------:R-:W3:Y:S01]  /*0680*/  @!UP1 S2UR UR16, SR_CgaCtaId ;  /* 0x00000000001099c3 */ /* 0x000ee20000008800 */
[C---:B------:R-:W-:Y:S01]  /*0690*/  LEA.HI R7, R2.reuse, R2, RZ, 0x1 ;  /* 0x0000000202077211 */ /* 0x040fe200078f08ff */
[----:B------:R-:W-:Y:S01]  /*06a0*/  VOTEU.ALL UP2, P1 ;  /* 0x00000000003f7886 */ /* 0x000fe20000840000 */
[----:B------:R-:W-:Y:S01]  /*06b0*/  VOTEU.ALL UP3, P1 ;  /* 0x00000000003f7886 */ /* 0x000fe20000860000 */
[----:B------:R-:W-:Y:S01]  /*06c0*/  LOP3.LUT R22, R2, 0xc, R5, 0x78, !PT ;  /* 0x0000000c02167812 */ /* 0x000fe200078e7805 */
[----:B------:R-:W-:Y:S01]  /*06d0*/  VOTEU.ALL UP4, P1 ;  /* 0x00000000003f7886 */ /* 0x000fe20000880000 */
[----:B------:R-:W-:Y:S01]  /*06e0*/  LOP3.LUT R7, R7, 0xfffffffe, RZ, 0xc0, !PT ;  /* 0xfffffffe07077812 */ /* 0x000fe200078ec0ff */
[----:B------:R-:W-:Y:S01]  /*06f0*/  VOTEU.ALL UP5, P1 ;  /* 0x00000000003f7886 */ /* 0x000fe200008a0000 */
[----:B------:R-:W5:Y:S01]  /*0700*/  LDC R5, c[0x0][0x140] ;  /* 0x00005000ff057b82 */ /* 0x000f620000000800 */
[----:B------:R-:W-:-:S02]  /*0710*/  UIADD3 UR4, -UR4, URZ, URZ ;  /* 0x0000003f04047290 */ /* 0x000fc4000fffe13f */
[----:B------:R-:W-:Y:S01]  /*0720*/  IMAD.IADD R7, R2, 0x1, -R7 ;  /* 0x0000000102077824 */ /* 0x000fe200078e0a07 */
[----:B-1----:R-:W-:Y:S01]  /*0730*/  R2UR UR9, R9 ;  /* 0x00000000090972ca */ /* 0x002fe200000e0000 */
[----:B------:R-:W-:-:S03]  /*0740*/  UIMAD UR7, UR7, UR4, UR15 ;  /* 0x00000004070772a4 */ /* 0x000fc6000f8e020f */
[----:B------:R-:W-:Y:S01]  /*0750*/  UMOV UR4, 0x20 ;  /* 0x0000002000047882 */ /* 0x000fe20000000000 */
[----:B--2---:R-:W-:Y:S02]  /*0760*/  @!UP0 ULEA UR12, UR11, UR10, 0x18 ;  /* 0x0000000a0b0c8291 */ /* 0x004fe4000f8ec03f */
[----:B------:R-:W-:Y:S01]  /*0770*/  ISETP.NE.AND P3, PT, R7, UR7, PT ;  /* 0x0000000707007c0c */ /* 0x000fe2000bf65270 */
[----:B------:R-:W-:-:S04]  /*0780*/  @!UP0 UIADD3 UR4, -UR4, 0x100000, URZ ;  /* 0x0010000004048890 */ /* 0x000fc8000fffe13f */
[----:B------:R-:W-:Y:S02]  /*0790*/  @!UP0 USHF.L.U32 UR5, UR4, 0xb, URZ ;  /* 0x0000000b04058899 */ /* 0x000fe4000800063f */
[----:B------:R-:W-:Y:S02]  /*07a0*/  @!UP0 USHF.L.U32 UR4, UR4, 0x1, URZ ;  /* 0x0000000104048899 */ /* 0x000fe4000800063f */
[----:B------:R-:W-:-:S04]  /*07b0*/  @!UP1 UIADD3 UR10, -UR18, 0x100000, URZ ;  /* 0x00100000120a9890 */ /* 0x000fc8000fffe13f */
[----:B------:R-:W-:Y:S02]  /*07c0*/  @!UP1 USHF.L.U32 UR11, UR10, 0xb, URZ ;  /* 0x0000000b0a0b9899 */ /* 0x000fe4000800063f */
[----:B------:R-:W-:Y:S02]  /*07d0*/  @!UP1 USHF.L.U32 UR10, UR10, 0x1, URZ ;  /* 0x000000010a0a9899 */ /* 0x000fe4000800063f */
[----:B---3--:R-:W-:Y:S01]  /*07e0*/  @!UP1 ULEA UR13, UR16, UR13, 0x18 ;  /* 0x0000000d100d9291 */ /* 0x008fe2000f8ec03f */
[----:B------:R-:W-:Y:S01]  /*07f0*/  VOTEU.ALL UP0, P0 ;  /* 0x00000000003f7886 */ /* 0x000fe20000000000 */
[----:B------:R-:W-:Y:S01]  /*0800*/  VOTEU.ALL UP1, P0 ;  /* 0x00000000003f7886 */ /* 0x000fe20000020000 */
[----:B------:R-:W-:Y:S01]  /*0810*/  UIADD3 UR9, -UR9, URZ, URZ ;  /* 0x0000003f09097290 */ /* 0x000fe2000fffe13f */
[----:B------:R-:W-:Y:S01]  /*0820*/  LOP3.LUT P0, RZ, R3, 0x7, RZ, 0xc0, !PT ;  /* 0x0000000703ff7812 */ /* 0x000fe2000780c0ff */
[----:B------:R-:W1:Y:S02]  /*0830*/  FENCE.VIEW.ASYNC.S ;  /* 0x00000000000073c6 */ /* 0x000e640000000000 */
[----:B-1----:R-:W1:Y:S01]  /*0840*/  @!UP0 SYNCS.EXCH.64 URZ, [UR12+0x70], UR4 ;  /* 0x000070040c3f85b2 */ /* 0x002e620008000100 */
[----:B------:R-:W-:-:S02]  /*0850*/  @P3 LEA.HI R2, R22, R22, RZ, 0x1 ;  /* 0x0000001616023211 */ /* 0x000fc400078f08ff */
[----:B-----5:R-:W-:Y:S02]  /*0860*/  ISETP.EQ.U32.AND P1, PT, R5, 0x1, PT ;  /* 0x000000010500780c */ /* 0x020fe40003f22070 */
[----:B------:R-:W-:Y:S02]  /*0870*/  @P3 SHF.R.S32.HI R2, RZ, 0x1, R2 ;  /* 0x00000001ff023819 */ /* 0x000fe40000011402 */
[----:B------:R-:W-:Y:S01]  /*0880*/  ISETP.LT.U32.AND P0, PT, R22, 0x4, !P0 ;  /* 0x000000041600780c */ /* 0x000fe20004701070 */
[----:B------:R2:W3:Y:S01]  /*0890*/  @!UP1 SYNCS.EXCH.64 URZ, [UR12+0x78], UR4 ;  /* 0x000078040c3f95b2 */ /* 0x0004e20008000100 */
[----:B------:R-:W-:Y:S01]  /*08a0*/  NOP ;  /* 0x0000000000007918 */ /* 0x000fe20000000000 */
[----:B--2---:R-:W-:Y:S01]  /*08b0*/  UIMAD UR4, UR17, UR9, UR8 ;  /* 0x00000009110472a4 */ /* 0x004fe2000f8e0208 */
[----:B------:R2:W0:Y:S05]  /*08c0*/  @!UP2 SYNCS.EXCH.64 URZ, [UR13+0x50], UR10 ;  /* 0x0000500a0d3fa5b2 */ /* 0x00042a0008000100 */
[----:B------:R-:W-:-:S02]  /*08d0*/  @P3 ISETP.NE.AND P4, PT, R2, UR4, PT ;  /* 0x0000000402003c0c */ /* 0x000fc4000bf85270 */
[----:B------:R-:W-:Y:S02]  /*08e0*/  SEL R2, RZ, 0x1, !P0 ;  /* 0x00000001ff027807 */ /* 0x000fe40004000000 */
[----:B------:R-:W-:-:S04]  /*08f0*/  @P3 SEL R23, RZ, 0x1, P4 ;  /* 0x00000001ff173807 */ /* 0x000fc80002000000 */
[----:B------:R-:W-:Y:S01]  /*0900*/  LOP3.LUT R23, R23, R2, RZ, 0xc0, !PT ;  /* 0x0000000217177212 */ /* 0x000fe200078ec0ff */
[----:B------:R2:W0:Y:S01]  /*0910*/  @!UP3 SYNCS.EXCH.64 URZ, [UR13+0x58], UR10 ;  /* 0x0000580a0d3fb5b2 */ /* 0x0004220008000100 */
[----:B------:R2:W0:Y:S01]  /*0920*/  @!UP4 SYNCS.EXCH.64 URZ, [UR13+0x60], UR10 ;  /* 0x0000600a0d3fc5b2 */ /* 0x0004220008000100 */
[----:B------:R2:W0:Y:S01]  /*0930*/  @!UP5 SYNCS.EXCH.64 URZ, [UR13+0x68], UR10 ;  /* 0x0000680a0d3fd5b2 */ /* 0x0004220008000100 */
[----:B------:R-:W-:Y:S01]  /*0940*/  NOP ;  /* 0x0000000000007918 */ /* 0x000fe20000000000 */
[----:B-12---:R-:W-:Y:S05]  /*0950*/  @!P1 BRA `(.L_x_3) ;  /* 0x0000000000089947 */ /* 0x006fea0003800000 */
[----:B0--34-:R-:W-:Y:S01]  /*0960*/  UCGABAR_ARV ;  /* 0x00000000000079c7 */ /* 0x019fe20008000000 */
[----:B------:R-:W-:Y:S05]  /*0970*/  BRA `(.L_x_4) ;  /* 0x0000000000047947 */ /* 0x000fea0003800000 */
.L_x_3:
[----:B0--34-:R-:W-:Y:S01]  /*0980*/  NOP ;  /* 0x0000000000007918 */ /* 0x019fe20000000000 */
.L_x_4:
[----:B------:R-:W-:Y:S01]  /*0990*/  ULDC.64 UR4, c[0x0][0x598] ;  /* 0x0001660000047ab9 */ /* 0x000fe20000000a00 */
[----:B------:R-:W-:Y:S01]  /*09a0*/  ULDC.64 UR54, c[0x0][0x208] ;  /* 0x0000820000367ab9 */ /* 0x000fe20000000a00 */
[----:B------:R-:W-:-:S04]  /*09b0*/  ISETP.NE.U32.AND P0, PT, RZ, UR4, PT ;  /* 0x00000004ff007c0c */ /* 0x000fc8000bf05070 */
[----:B------:R-:W-:-:S13]  /*09c0*/  ISETP.NE.AND.EX P0, PT, RZ, UR5, PT, P0 ;  /* 0x00000005ff007c0c */ /* 0x000fda000bf05300 */
[----:B------:R-:W-:Y:S05]  /*09d0*/  @!P0 BRA `(.L_x_5) ;  /* 0x00000000001c8947 */ /* 0x000fea0003800000 */
[----:B------:R-:W0:Y:S02]  /*09e0*/  LDC.64 R4, c[0x0][0x598] ;  /* 0x00016600ff047b82 */ /* 0x000e240000000a00 */
[----:B0-----:R-:W2:Y:S02]  /*09f0*/  LDG.E.64 R4, desc[UR54][R4.64] ;  /* 0x0000003604047981 */ /* 0x001ea4000c1e1b00 */
[----:B--2---:R-:W-:-:S04]  /*0a00*/  ISETP.NE.U32.AND P0, PT, R4, RZ, PT ;  /* 0x000000ff0400720c */ /* 0x004fc80003f05070 */
[----:B------:R-:W-:-:S13]  /*0a10*/  ISETP.NE.AND.EX P0, PT, R5, RZ, PT, P0 ;  /* 0x000000ff0500720c */ /* 0x000fda0003f05300 */
[----:B------:R-:W-:Y:S05]  /*0a20*/  @!P0 BRA `(.L_x_5) ;  /* 0x0000000000088947 */ /* 0x000fea0003800000 */
[----:B------:R0:W5:Y:S01]  /*0a30*/  LD.E R88, desc[UR54][R4.64] ;  /* 0x0000003604587980 */ /* 0x000162000c101900 */
[----:B------:R-:W-:Y:S05]  /*0a40*/  BRA `(.L_x_6) ;  /* 0x0000000000247947 */ /* 0x000fea0003800000 */
.L_x_5:
[----:B------:R-:W-:Y:S02]  /*0a50*/  ULDC.64 UR4, c[0x0][0x588] ;  /* 0x0001620000047ab9 */ /* 0x000fe40000000a00 */
[----:B------:R-:W-:-:S04]  /*0a60*/  ISETP.NE.U32.AND P0, PT, RZ, UR4, PT ;  /* 0x00000004ff007c0c */ /* 0x000fc8000bf05070 */
[----:B------:R-:W-:-:S13]  /*0a70*/  ISETP.NE.AND.EX P0, PT, RZ, UR5, PT, P0 ;  /* 0x00000005ff007c0c */ /* 0x000fda000bf05300 */
[----:B------:R-:W-:Y:S05]  /*0a80*/  @!P0 BRA `(.L_x_7) ;  /* 0x00000000000c8947 */ /* 0x000fea0003800000 */
[----:B------:R-:W0:Y:S02]  /*0a90*/  LDC.64 R88, c[0x0][0x588] ;  /* 0x00016200ff587b82 */ /* 0x000e240000000a00 */
[----:B0-----:R1:W5:Y:S01]  /*0aa0*/  LDG.E R88, desc[UR54][R88.64] ;  /* 0x0000003658587981 */ /* 0x001362000c1e1900 */
[----:B------:R-:W-:Y:S05]  /*0ab0*/  BRA `(.L_x_6) ;  /* 0x0000000000087947 */ /* 0x000fea0003800000 */
.L_x_7:
[----:B------:R-:W-:Y:S02]  /*0ac0*/  ULDC UR4, c[0x0][0x580] ;  /* 0x0001600000047ab9 */ /* 0x000fe40000000800 */
[----:B------:R-:W-:-:S07]  /*0ad0*/  IMAD.U32 R88, RZ, RZ, UR4 ;  /* 0x00000004ff587e24 */ /* 0x000fce000f8e00ff */
.L_x_6:
[----:B------:R-:W-:Y:S02]  /*0ae0*/  ULDC.64 UR4, c[0x0][0x5a0] ;  /* 0x0001680000047ab9 */ /* 0x000fe40000000a00 */
[----:B------:R-:W-:-:S04]  /*0af0*/  ISETP.NE.U32.AND P0, PT, RZ, UR4, PT ;  /* 0x00000004ff007c0c */ /* 0x000fc8000bf05070 */
[----:B------:R-:W-:-:S13]  /*0b00*/  ISETP.NE.AND.EX P0, PT, RZ, UR5, PT, P0 ;  /* 0x00000005ff007c0c */ /* 0x000fda000bf05300 */
[----:B------:R-:W-:Y:S05]  /*0b10*/  @!P0 BRA `(.L_x_8) ;  /* 0x00000000001c8947 */ /* 0x000fea0003800000 */
[----:B0-----:R-:W0:Y:S02]  /*0b20*/  LDC.64 R4, c[0x0][0x5a0] ;  /* 0x00016800ff047b82 */ /* 0x001e240000000a00 */
[----:B0-----:R-:W2:Y:S02]  /*0b30*/  LDG.E.64 R4, desc[UR54][R4.64] ;  /* 0x0000003604047981 */ /* 0x001ea4000c1e1b00 */
[----:B--2---:R-:W-:-:S04]  /*0b40*/  ISETP.NE.U32.AND P0, PT, R4, RZ, PT ;  /* 0x000000ff0400720c */ /* 0x004fc80003f05070 */
[----:B------:R-:W-:-:S13]  /*0b50*/  ISETP.NE.AND.EX P0, PT, R5, RZ, PT, P0 ;  /* 0x000000ff0500720c */ /* 0x000fda0003f05300 */
[----:B------:R-:W-:Y:S05]  /*0b60*/  @!P0 BRA `(.L_x_8) ;  /* 0x0000000000088947 */ /* 0x000fea0003800000 */
[----:B-1----:R0:W5:Y:S01]  /*0b70*/  LD.E R89, desc[UR54][R4.64] ;  /* 0x0000003604597980 */ /* 0x002162000c101900 */
[----:B------:R-:W-:Y:S05]  /*0b80*/  BRA `(.L_x_9) ;  /* 0x0000000000247947 */ /* 0x000fea0003800000 */
.L_x_8:
[----:B------:R-:W-:Y:S02]  /*0b90*/  ULDC.64 UR4, c[0x0][0x590] ;  /* 0x0001640000047ab9 */ /* 0x000fe40000000a00 */
[----:B------:R-:W-:-:S04]  /*0ba0*/  ISETP.NE.U32.AND P0, PT, RZ, UR4, PT ;  /* 0x00000004ff007c0c */ /* 0x000fc8000bf05070 */
[----:B------:R-:W-:-:S13]  /*0bb0*/  ISETP.NE.AND.EX P0, PT, RZ, UR5, PT, P0 ;  /* 0x00000005ff007c0c */ /* 0x000fda000bf05300 */
[----:B------:R-:W-:Y:S05]  /*0bc0*/  @!P0 BRA `(.L_x_10) ;  /* 0x00000000000c8947 */ /* 0x000fea0003800000 */
[----:B0-----:R-:W1:Y:S02]  /*0bd0*/  LDC.64 R4, c[0x0][0x590] ;  /* 0x00016400ff047b82 */ /* 0x001e640000000a00 */
[----:B-1----:R1:W5:Y:S01]  /*0be0*/  LDG.E R89, desc[UR54][R4.64] ;  /* 0x0000003604597981 */ /* 0x002362000c1e1900 */
[----:B------:R-:W-:Y:S05]  /*0bf0*/  BRA `(.L_x_9) ;  /* 0x0000000000087947 */ /* 0x000fea0003800000 */
.L_x_10:
[----:B------:R-:W-:Y:S02]  /*0c00*/  ULDC UR4, c[0x0][0x584] ;  /* 0x0001610000047ab9 */ /* 0x000fe40000000800 */
[----:B-1----:R-:W-:-:S07]  /*0c10*/  IMAD.U32 R89, RZ, RZ, UR4 ;  /* 0x00000004ff597e24 */ /* 0x002fce000f8e00ff */
.L_x_9:
[----:B------:R-:W-:Y:S01]  /*0c20*/  ULDC UR4, c[0x0][0x65c] ;  /* 0x0001970000047ab9 */ /* 0x000fe20000000800 */
[----:B01----:R-:W0:Y:S01]  /*0c30*/  LDC.64 R4, c[0x0][0x650] ;  /* 0x00019400ff047b82 */ /* 0x003e220000000a00 */
[----:B------:R-:W-:Y:S01]  /*0c40*/  UISETP.NE.AND UP2, UPT, UR4, 0x1, UPT ;  /* 0x000000010400788c */ /* 0x000fe2000bf45270 */
[----:B------:R-:W-:Y:S01]  /*0c50*/  IMAD.MOV.U32 R18, RZ, RZ, -0x1 ;  /* 0xffffffffff127424 */ /* 0x000fe200078e00ff */
[----:B------:R-:W-:Y:S01]  /*0c60*/  UISETP.NE.AND UP0, UPT, UR19, 0x2, UPT ;  /* 0x000000021300788c */ /* 0x000fe2000bf05270 */
[----:B------:R-:W-:Y:S01]  /*0c70*/  IMAD.MOV.U32 R19, RZ, RZ, -0x1 ;  /* 0xffffffffff137424 */ /* 0x000fe200078e00ff */
[----:B------:R-:W-:-:S07]  /*0c80*/  UP2UR UR38, UPR, URZ, 0x4 ;  /* 0x000000043f267883 */ /* 0x000fce0008000000 */
[----:B------:R-:W-:Y:S01]  /*0c90*/  @UP2 ULDC UR12, c[0x0][0x10] ;  /* 0x00000400000c2ab9 */ /* 0x000fe20000000800 */
[----:B------:R-:W-:Y:S01]  /*0ca0*/  @UP2 UMOV UR4, UR8 ;  /* 0x0000000800042c82 */ /* 0x000fe20008000000 */
[----:B------:R-:W-:Y:S01]  /*0cb0*/  @UP2 UMOV UR5, URZ ;  /* 0x0000003f00052c82 */ /* 0x000fe20008000000 */
[----:B------:R-:W-:Y:S01]  /*0cc0*/  @!UP2 ULDC UR16, c[0x0][0xc] ;  /* 0x000003000010aab9 */ /* 0x000fe20000000800 */
[----:B------:R-:W-:Y:S01]  /*0cd0*/  @UP2 UIMAD.WIDE.U32 UR12, UR15, UR12, UR4 ;  /* 0x0000000c0f0c22a5 */ /* 0x000fe2000f8e0004 */
[----:B------:R-:W-:Y:S02]  /*0ce0*/  ULDC UR10, c[0x0][0xc] ;  /* 0x00000300000a7ab9 */ /* 0x000fe40000000800 */
[----:B------:R-:W-:Y:S01]  /*0cf0*/  @UP2 UMOV UR4, URZ ;  /* 0x0000003f00042c82 */ /* 0x000fe20008000000 */
[----:B------:R-:W-:Y:S01]  /*0d00*/  UMOV UR5, URZ ;  /* 0x0000003f00057c82 */ /* 0x000fe20008000000 */
[----:B------:R-:W-:Y:S01]  /*0d10*/  @UP2 UIADD3 UR18, UR13, UR4, URZ ;  /* 0x000000040d122290 */ /* 0x000fe2000fffe03f */
[----:B------:R-:W-:-:S02]  /*0d20*/  ULDC UR11, c[0x0][0x10] ;  /* 0x00000400000b7ab9 */ /* 0x000fc40000000800 */
[----:B------:R-:W-:Y:S01]  /*0d30*/  UMOV UR4, UR15 ;  /* 0x0000000f00047c82 */ /* 0x000fe20008000000 */
[----:B------:R-:W-:Y:S02]  /*0d40*/  UIMAD.WIDE.U32 UR10, UR10, UR11, URZ ;  /* 0x0000000b0a0a72a5 */ /* 0x000fe4000f8e003f */
[----:B------:R-:W-:Y:S01]  /*0d50*/  @!UP2 UIMAD.WIDE.U32 UR4, UR8, UR16, UR4 ;  /* 0x000000100804a2a5 */ /* 0x000fe2000f8e0004 */
[----:B------:R-:W-:Y:S02]  /*0d60*/  ULDC UR13, c[0x0][0x14] ;  /* 0x00000500000d7ab9 */ /* 0x000fe40000000800 */
[----:B------:R-:W-:Y:S02]  /*0d70*/  UIMAD.WIDE.U32 UR52, UR10, UR13, URZ ;  /* 0x0000000d0a3472a5 */ /* 0x000fe4000f8e003f */
[----:B------:R-:W-:Y:S02]  /*0d80*/  UIMAD UR39, UR11, UR13, URZ ;  /* 0x0000000d0b2772a4 */ /* 0x000fe4000f8e023f */
[----:B------:R-:W-:Y:S01]  /*0d90*/  @!UP2 UMOV UR12, UR4 ;  /* 0x00000004000cac82 */ /* 0x000fe20008000000 */
[----:B------:R-:W-:Y:S01]  /*0da0*/  @!UP2 UMOV UR18, UR5 ;  /* 0x000000050012ac82 */ /* 0x000fe20008000000 */
[----:B------:R-:W-:-:S02]  /*0db0*/  UIADD3 UR39, UR53, UR39, URZ ;  /* 0x0000002735277290 */ /* 0x000fc4000fffe03f */
[----:B------:R-:W-:-:S04]  /*0dc0*/  UIADD3 UR4, UP1, UR12, UR52, URZ ;  /* 0x000000340c047290 */ /* 0x000fc8000ff3e03f */
[----:B------:R-:W-:Y:S02]  /*0dd0*/  UIADD3.X UR5, UR18, UR39, URZ, UP1, !UPT ;  /* 0x0000002712057290 */ /* 0x000fe40008ffe43f */
[----:B------:R-:W-:Y:S02]  /*0de0*/  USEL UR4, UR4, UR12, !UP0 ;  /* 0x0000000c04047287 */ /* 0x000fe4000c000000 */
[----:B------:R-:W-:-:S04]  /*0df0*/  USEL UR5, UR5, UR18, !UP0 ;  /* 0x0000001205057287 */ /* 0x000fc8000c000000 */
[----:B0-----:R-:W-:Y:S01]  /*0e00*/  ISETP.LE.U32.AND P0, PT, R4, UR4, PT ;  /* 0x0000000404007c0c */ /* 0x001fe2000bf03070 */
[----:B------:R-:W-:Y:S01]  /*0e10*/  IMAD.U32 R16, RZ, RZ, UR4 ;  /* 0x00000004ff107e24 */ /* 0x000fe2000f8e00ff */
[----:B------:R-:W-:Y:S01]  /*0e20*/  PRMT R4, RZ, 0x7610, R4 ;  /* 0x00007610ff047816 */ /* 0x000fe20000000004 */
[----:B------:R-:W-:Y:S02]  /*0e30*/  IMAD.U32 R2, RZ, RZ, UR5 ;  /* 0x00000005ff027e24 */ /* 0x000fe4000f8e00ff */
[----:B------:R-:W-:-:S03]  /*0e40*/  IMAD.U32 R17, RZ, RZ, UR5 ;  /* 0x00000005ff117e24 */ /* 0x000fc6000f8e00ff */
[----:B------:R-:W-:Y:S01]  /*0e50*/  ISETP.GE.U32.AND.EX P0, PT, R2, R5, PT, P0 ;  /* 0x000000050200720c */ /* 0x000fe20003f06100 */
[----:B------:R-:W-:-:S12]  /*0e60*/  IMAD.MOV.U32 R2, RZ, RZ, -0x1 ;  /* 0xffffffffff027424 */ /* 0x000fd800078e00ff */
[----:B------:R-:W-:Y:S05]  /*0e70*/  @P0 BRA `(.L_x_11) ;  /* 0x0000000400500947 */ /* 0x000fea0003800000 */
[----:B------:R-:W-:Y:S01]  /*0e80*/  ULDC.64 UR18, c[0x0][0x628] ;  /* 0x00018a0000127ab9 */ /* 0x000fe20000000a00 */
[C---:B------:R-:W-:Y:S01]  /*0e90*/  R2UR UR20, R16.reuse ;  /* 0x00000000101472ca */ /* 0x040fe200000e0000 */
[----:B------:R-:W-:Y:S01]  /*0ea0*/  ULDC UR16, c[0x0][0x630] ;  /* 0x00018c0000107ab9 */ /* 0x000fe20000000800 */
[----:B------:R-:W-:Y:S02]  /*0eb0*/  ISETP.NE.U32.AND P0, PT, RZ, UR18, PT ;  /* 0x00000012ff007c0c */ /* 0x000fe4000bf05070 */
[----:B------:R-:W-:Y:S02]  /*0ec0*/  R2UR UR4, R16 ;  /* 0x00000000100472ca */ /* 0x000fe400000e0000 */
[----:B------:R-:W-:Y:S02]  /*0ed0*/  ISETP.NE.AND.EX P0, PT, RZ, UR19, PT, P0 ;  /* 0x00000013ff007c0c */ /* 0x000fe4000bf05300 */
[----:B------:R-:W-:-:S11]  /*0ee0*/  R2UR UR5, R17 ;  /* 0x00000000110572ca */ /* 0x000fd600000e0000 */
[----:B------:R-:W-:Y:S05]  /*0ef0*/  @!P0 BRA `(.L_x_12) ;  /* 0x0000000000308947 */ /* 0x000fea0003800000 */
[----:B------:R-:W-:Y:S01]  /*0f00*/  R2UR UR4, R16 ;  /* 0x00000000100472ca */ /* 0x000fe200000e0000 */
[----:B------:R-:W-:Y:S01]  /*0f10*/  ULDC UR12, c[0x0][0x634] ;  /* 0x00018d00000c7ab9 */ /* 0x000fe20000000800 */
[----:B------:R-:W-:-:S11]  /*0f20*/  R2UR UR15, R17 ;  /* 0x00000000110f72ca */ /* 0x000fd600000e0000 */
[----:B------:R-:W-:-:S04]  /*0f30*/  UIADD3 UR12, UP1, UR4, UR12, URZ ;  /* 0x0000000c040c7290 */ /* 0x000fc8000ff3e03f */
[----:B------:R-:W-:-:S04]  /*0f40*/  UIADD3.X UR15, URZ, UR15, URZ, UP1, !UPT ;  /* 0x0000000f3f0f7290 */ /* 0x000fc80008ffe43f */
[----:B------:R-:W-:-:S04]  /*0f50*/  UIMAD.WIDE.U32 UR4, UR15, UR18, URZ ;  /* 0x000000120f0472a5 */ /* 0x000fc8000f8e003f */
[----:B------:R-:W-:Y:S02]  /*0f60*/  UIMAD.WIDE.U32 UR10, UP1, UR12, UR19, UR4 ;  /* 0x000000130c0a72a5 */ /* 0x000fe4000f820004 */
[----:B------:R-:W-:Y:S02]  /*0f70*/  UIMAD.WIDE.U32 UR4, UR12, UR18, URZ ;  /* 0x000000120c0472a5 */ /* 0x000fe4000f8e003f */
[----:B------:R-:W-:Y:S02]  /*0f80*/  UIADD3.X UR13, URZ, URZ, URZ, UP1, !UPT ;  /* 0x0000003f3f0d7290 */ /* 0x000fe40008ffe43f */
[----:B------:R-:W-:Y:S01]  /*0f90*/  UIADD3 URZ, UP1, UR5, UR10, URZ ;  /* 0x0000000a053f7290 */ /* 0x000fe2000ff3e03f */
[----:B------:R-:W-:-:S03]  /*0fa0*/  UMOV UR12, UR11 ;  /* 0x0000000b000c7c82 */ /* 0x000fc60008000000 */
[----:B------:R-:W-:-:S12]  /*0fb0*/  UIMAD.WIDE.U32.X UR4, UR15, UR19, UR12, UP1 ;  /* 0x000000130f0472a5 */ /* 0x000fd800088e040c */
.L_x_12:
[----:B------:R-:W-:Y:S01]  /*0fc0*/  USHF.R.U64 UR4, UR4, UR16, UR5 ;  /* 0x0000001004047299 */ /* 0x000fe20008001205 */
[----:B------:R-:W-:Y:S01]  /*0fd0*/  R2UR UR11, R17 ;  /* 0x00000000110b72ca */ /* 0x000fe200000e0000 */
[----:B------:R-:W-:Y:S02]  /*0fe0*/  USHF.R.U32.HI UR5, URZ, UR16, UR5 ;  /* 0x000000103f057299 */ /* 0x000fe40008011605 */
[----:B------:R-:W-:Y:S01]  /*0ff0*/  UIADD3 UR12, UP1, URZ, -UR4, URZ ;  /* 0x800000043f0c7290 */ /* 0x000fe2000ff3e03f */
[----:B------:R-:W-:Y:S01]  /*1000*/  ULDC.64 UR18, c[0x0][0x620] ;  /* 0x0001880000127ab9 */ /* 0x000fe20000000a00 */
[----:B------:R-:W-:Y:S02]  /*1010*/  UISETP.NE.AND UP2, UPT, UR38, URZ, UPT ;  /* 0x0000003f2600728c */ /* 0x000fe4000bf45270 */
[----:B------:R-:W-:Y:S01]  /*1020*/  UIADD3.X UR5, URZ, ~UR5, URZ, UP1, !UPT ;  /* 0x800000053f057290 */ /* 0x000fe20008ffe43f */
[----:B------:R-:W-:Y:S01]  /*1030*/  UMOV UR10, UR20 ;  /* 0x00000014000a7c82 */ /* 0x000fe20008000000 */
[----:B------:R-:W-:-:S02]  /*1040*/  ULDC UR13, c[0x0][0x618] ;  /* 0x00018600000d7ab9 */ /* 0x000fc40000000800 */
[----:B------:R-:W-:Y:S02]  /*1050*/  UIMAD UR5, UR5, UR18, URZ ;  /* 0x00000012050572a4 */ /* 0x000fe4000f8e023f */
[----:B------:R-:W-:Y:S02]  /*1060*/  UIMAD.WIDE.U32 UR10, UR12, UR18, UR10 ;  /* 0x000000120c0a72a5 */ /* 0x000fe4000f8e000a */
[----:B------:R-:W-:Y:S02]  /*1070*/  UIMAD UR12, UR12, UR19, UR5 ;  /* 0x000000130c0c72a4 */ /* 0x000fe4000f8e0205 */
[----:B------:R-:W-:Y:S02]  /*1080*/  @UP2 UIMAD UR7, UR17, UR9, UR8 ;  /* 0x00000009110722a4 */ /* 0x000fe4000f8e0208 */
[----:B------:R-:W-:Y:S01]  /*1090*/  UIADD3 UR11, UR11, UR12, URZ ;  /* 0x0000000c0b0b7290 */ /* 0x000fe2000fffe03f */
[----:B------:R-:W-:Y:S01]  /*10a0*/  ULDC.64 UR8, c[0x0][0x640] ;  /* 0x0001900000087ab9 */ /* 0x000fe20000000a00 */
[----:B------:R-:W-:-:S02]  /*10b0*/  ULDC UR15, c[0x0][0x608] ;  /* 0x00018200000f7ab9 */ /* 0x000fc40000000800 */
[----:B------:R-:W-:Y:S01]  /*10c0*/  USHF.R.U64 UR20, UR10, UR13, UR11 ;  /* 0x0000000d0a147299 */ /* 0x000fe2000800120b */
[----:B------:R-:W-:Y:S01]  /*10d0*/  ISETP.NE.U32.AND P0, PT, RZ, UR8, PT ;  /* 0x00000008ff007c0c */ /* 0x000fe2000bf05070 */
[----:B------:R-:W-:Y:S01]  /*10e0*/  USHF.R.U32.HI UR11, URZ, UR13, UR11 ;  /* 0x0000000d3f0b7299 */ /* 0x000fe2000801160b */
[----:B------:R-:W-:Y:S02]  /*10f0*/  ULDC UR21, c[0x0][0x658] ;  /* 0x0001960000157ab9 */ /* 0x000fe40000000800 */
[----:B------:R-:W-:Y:S01]  /*1100*/  ISETP.NE.AND.EX P0, PT, RZ, UR9, PT, P0 ;  /* 0x00000009ff007c0c */ /* 0x000fe2000bf05300 */
[----:B------:R-:W-:Y:S02]  /*1110*/  USHF.R.U64 UR25, UR20, UR15, UR11 ;  /* 0x0000000f14197299 */ /* 0x000fe4000800120b */
[----:B------:R-:W-:Y:S01]  /*1120*/  USHF.R.U32.HI UR11, URZ, UR15, UR11 ;  /* 0x0000000f3f0b7299 */ /* 0x000fe2000801160b */
[----:B------:R-:W-:Y:S01]  /*1130*/  UMOV UR10, 0xffffffff ;  /* 0xffffffff000a7882 */ /* 0x000fe20000000000 */
[----:B------:R-:W-:Y:S01]  /*1140*/  ULDC UR5, c[0x0][0x600] ;  /* 0x0001800000057ab9 */ /* 0x000fe20000000800 */
[----:B------:R-:W-:-:S02]  /*1150*/  USHF.L.U32 UR10, UR10, UR21, URZ ;  /* 0x000000150a0a7299 */ /* 0x000fc4000800063f */
[----:B------:R-:W-:Y:S02]  /*1160*/  USHF.R.U64 UR26, UR25, UR21, UR11 ;  /* 0x00000015191a7299 */ /* 0x000fe4000800120b */
[----:B------:R-:W-:Y:S02]  /*1170*/  ULOP3.LUT UR15, URZ, UR10, URZ, 0x33, !UPT ;  /* 0x0000000a3f0f7292 */ /* 0x000fe4000f8e333f */
[----:B------:R-:W-:Y:S02]  /*1180*/  UIADD3 UR19, UR5, -0x1, URZ ;  /* 0xffffffff05137890 */ /* 0x000fe4000fffe03f */
[----:B------:R-:W-:Y:S01]  /*1190*/  USHF.R.U32.HI UR11, URZ, UR21, UR11 ;  /* 0x000000153f0b7299 */ /* 0x000fe2000801160b */
[----:B------:R-:W-:Y:S01]  /*11a0*/  ULDC UR22, c[0x0][0x648] ;  /* 0x0001920000167ab9 */ /* 0x000fe20000000800 */
[----:B------:R-:W-:Y:S01]  /*11b0*/  ULDC UR23, c[0x0][0x638] ;  /* 0x00018e0000177ab9 */ /* 0x000fe20000000800 */
[----:B------:R-:W-:Y:S01]  /*11c0*/  UMOV UR24, 0x1 ;  /* 0x0000000100187882 */ /* 0x000fe20000000000 */
[----:B------:R-:W-:Y:S01]  /*11d0*/  UMOV UR10, UR26 ;  /* 0x0000001a000a7c82 */ /* 0x000fe20008000000 */
[----:B------:R-:W-:Y:S07]  /*11e0*/  @!P0 BRA `(.L_x_13) ;  /* 0x0000000000308947 */ /* 0x000fee0003800000 */
[----:B------:R-:W-:Y:S02]  /*11f0*/  ULDC UR16, c[0x0][0x64c] ;  /* 0x0001930000107ab9 */ /* 0x000fe40000000800 */
        /* <DEDUP_REMOVED lines=8> */
[----:B------:R-:W-:-:S07]  /*1280*/  UIMAD.WIDE.U32.X UR8, UR18, UR9, UR16, UP1 ;  /* 0x00000009120872a5 */ /* 0x000fce00088e0410 */
[----:B------:R-:W-:Y:S01]  /*1290*/  UMOV UR10, UR8 ;  /* 0x00000008000a7c82 */ /* 0x000fe20008000000 */
[----:B------:R-:W-:-:S05]  /*12a0*/  UMOV UR11, UR9 ;  /* 0x00000009000b7c82 */ /* 0x000fca0008000000 */
.L_x_13:
[----:B------:R-:W-:Y:S01]  /*12b0*/  USHF.R.U64 UR9, UR10, UR22, UR11 ;  /* 0x000000160a097299 */ /* 0x000fe2000800120b */
[----:B------:R-:W-:Y:S01]  /*12c0*/  IMAD.MOV.U32 R4, RZ, RZ, 0x1 ;  /* 0x00000001ff047424 */ /* 0x000fe200078e00ff */
[----:B------:R-:W-:Y:S01]  /*12d0*/  USHF.L.U32 UR8, UR24, UR21, URZ ;  /* 0x0000001518087299 */ /* 0x000fe2000800063f */
[----:B------:R-:W-:Y:S01]  /*12e0*/  IMAD.U32 R19, RZ, RZ, UR4 ;  /* 0x00000004ff137e24 */ /* 0x000fe2000f8e00ff */
[----:B------:R-:W-:Y:S02]  /*12f0*/  ULOP3.LUT UR15, UR25, UR15, URZ, 0xc0, !UPT ;  /* 0x0000000f190f7292 */ /* 0x000fe4000f8ec03f */
[----:B------:R-:W-:Y:S02]  /*1300*/  UIADD3 UR10, -UR9, URZ, URZ ;  /* 0x0000003f090a7290 */ /* 0x000fe4000fffe13f */
[----:B------:R-:W-:Y:S02]  /*1310*/  UIMAD UR15, UR8, UR9, UR15 ;  /* 0x00000009080f72a4 */ /* 0x000fe4000f8e020f */
[----:B------:R-:W-:-:S02]  /*1320*/  ULOP3.LUT UR19, UR20, UR19, URZ, 0xc0, !UPT ;  /* 0x0000001314137292 */ /* 0x000fc4000f8ec03f */
[----:B------:R-:W-:Y:S01]  /*1330*/  UIMAD UR8, UR10, UR23, UR26 ;  /* 0x000000170a0872a4 */ /* 0x000fe2000f8e021a */
[----:B------:R-:W-:Y:S01]  /*1340*/  ULDC UR9, c[0x0][0x610] ;  /* 0x0001840000097ab9 */ /* 0x000fe20000000800 */
[----:B------:R-:W-:Y:S02]  /*1350*/  UISETP.NE.AND UP1, UPT, UR38, URZ, UPT ;  /* 0x0000003f2600728c */ /* 0x000fe4000bf25270 */
[----:B------:R-:W-:Y:S02]  /*1360*/  UIMAD UR7, UR15, UR9, UR7 ;  /* 0x000000090f0772a4 */ /* 0x000fe4000f8e0207 */
[----:B------:R-:W-:-:S04]  /*1370*/  UIMAD UR8, UR8, UR5, UR19 ;  /* 0x00000005080872a4 */ /* 0x000fc8000f8e0213 */
[----:B------:R-:W-:Y:S02]  /*1380*/  USEL UR5, UR8, UR7, !UP1 ;  /* 0x0000000708057287 */ /* 0x000fe4000c800000 */
[----:B------:R-:W-:-:S04]  /*1390*/  USEL UR7, UR7, UR8, !UP1 ;  /* 0x0000000807077287 */ /* 0x000fc8000c800000 */
[----:B------:R-:W-:Y:S02]  /*13a0*/  IMAD.U32 R2, RZ, RZ, UR5 ;  /* 0x00000005ff027e24 */ /* 0x000fe4000f8e00ff */
[----:B------:R-:W-:-:S07]  /*13b0*/  IMAD.U32 R18, RZ, RZ, UR7 ;  /* 0x00000007ff127e24 */ /* 0x000fce000f8e00ff */
.L_x_11:
[----:B------:R-:W-:Y:S05]  /*13c0*/  @!P1 BRA `(.L_x_14) ;  /* 0x00000000000c9947 */ /* 0x000fea0003800000 */
[----:B------:R-:W-:Y:S01]  /*13d0*/  UCGABAR_WAIT ;  /* 0x0000000000007dc7 */ /* 0x000fe20008000000 */
[----:B------:R-:W-:Y:S01]  /*13e0*/  CCTL.IVALL ;  /* 0x00000000ff00798f */ /* 0x000fe20002000000 */
[----:B------:R-:W-:Y:S05]  /*13f0*/  BRA `(.L_x_15) ;  /* 0x0000000000047947 */ /* 0x000fea0003800000 */
.L_x_14:
[----:B------:R-:W-:Y:S06]  /*1400*/  BAR.SYNC.DEFER_BLOCKING 0x0 ;  /* 0x0000000000007b1d */ /* 0x000fec0000010000 */
.L_x_15:
[----:B------:R-:W-:Y:S02]  /*1410*/  ULDC UR4, c[0x0][0x28c] ;  /* 0x0000a30000047ab9 */ /* 0x000fe40000000800 */
[----:B------:R-:W-:-:S04]  /*1420*/  UIADD3 UR4, UR4, 0x7f, URZ ;  /* 0x0000007f04047890 */ /* 0x000fc8000fffe03f */
[----:B------:R-:W-:-:S04]  /*1430*/  USHF.R.S32.HI UR5, URZ, 0x1f, UR4 ;  /* 0x0000001f3f057899 */ /* 0x000fc80008011404 */
[----:B------:R-:W-:-:S04]  /*1440*/  ULEA.HI UR5, UR5, UR4, URZ, 0x7 ;  /* 0x0000000405057291 */ /* 0x000fc8000f8f383f */
[----:B------:R-:W-:Y:S01]  /*1450*/  USHF.R.S32.HI UR37, URZ, 0x7, UR5 ;  /* 0x000000073f257899 */ /* 0x000fe20008011405 */
[----:B------:R-:W-:Y:S11]  /*1460*/  @!P2 BRA `(.L_x_16) ;  /* 0x000000580098a947 */ /* 0x000ff60003800000 */
[----:B------:R-:W-:-:S06]  /*1470*/  UISETP.GT.U32.AND UP1, UPT, UR14, 0x1, UPT ;  /* 0x000000010e00788c */ /* 0x000fcc000bf24070 */
[----:B------:R-:W-:-:S13]  /*1480*/  PLOP3.LUT P0, PT, PT, PT, UP1, 0x80, 0x0 ;  /* 0x000000000000781c */ /* 0x000fda0003f0f018 */
[----:B------:R-:W-:Y:S05]  /*1490*/  @P0 EXIT ;  /* 0x000000000000094d */ /* 0x000fea0003800000 */
.L_x_17:
[----:B------:R-:W-:-:S08]  /*14a0*/  NOP ;  /* 0x0000000000007918 */ /* 0x000fd00000000000 */
[----:B------:R-:W0:Y:S02]  /*14b0*/  USETMAXREG.TRY_ALLOC.CTAPOOL UP1, 0xe8 ;  /* 0x000000e8000079c8 */ /* 0x000e240008020600 */
[----:B0-----:R-:W-:-:S13]  /*14c0*/  PLOP3.LUT P0, PT, PT, PT, UP1, 0x80, 0x0 ;  /* 0x000000000000781c */ /* 0x001fda0003f0f018 */
[----:B------:R-:W-:Y:S05]  /*14d0*/  @!P0 BRA `(.L_x_17) ;  /* 0xfffffffc00f08947 */ /* 0x000fea000383ffff */
[----:B------:R-:W-:-:S13]  /*14e0*/  LOP3.LUT P0, RZ, R4, 0xff, RZ, 0xc0, !PT ;  /* 0x000000ff04ff7812 */ /* 0x000fda000780c0ff */
[----:B------:R-:W-:Y:S05]  /*14f0*/  @!P0 EXIT ;  /* 0x000000000000894d */ /* 0x000fea0003800000 */
[----:B------:R-:W0:Y:S01]  /*1500*/  S2UR UR5, SR_CgaCtaId ;  /* 0x00000000000579c3 */ /* 0x000e220000008800 */
[CC--:B------:R-:W-:Y:S01]  /*1510*/  LEA.HI R0, R6.reuse, R3.reuse, RZ, 0x2 ;  /* 0x0000000306007211 */ /* 0x0c0fe200078f10ff */
[----:B------:R-:W-:Y:S01]  /*1520*/  UMOV UR42, 0x400 ;  /* 0x00000400002a7882 */ /* 0x000fe20000000000 */
[----:B------:R-:W-:Y:S01]  /*1530*/  LEA.HI R6, R6, R3, RZ, 0x5 ;  /* 0x0000000306067211 */ /* 0x000fe200078f28ff */
[----:B------:R-:W-:Y:S01]  /*1540*/  USHF.R.U32.HI UR4, URZ, 0x2, UR37 ;  /* 0x000000023f047899 */ /* 0x000fe20008011625 */
[--C-:B------:R-:W-:Y:S01]  /*1550*/  SHF.R.S32.HI R90, RZ, 0x2, R0.reuse ;  /* 0x00000002ff5a7819 */ /* 0x100fe20000011400 */
[----:B------:R-:W-:Y:S01]  /*1560*/  ULOP3.LUT UR45, UR37, 0x3, URZ, 0xc0, !UPT ;  /* 0x00000003252d7892 */ /* 0x000fe2000f8ec03f */
[----:B------:R-:W-:Y:S01]  /*1570*/  SHF.R.S32.HI R5, RZ, 0x1f, R0 ;  /* 0x0000001fff057819 */ /* 0x000fe20000011400 */
[----:B------:R-:W1:Y:S01]  /*1580*/  LDC.64 R8, c[0x0][0x5c8] ;  /* 0x00017200ff087b82 */ /* 0x000e620000000a00 */
[----:B------:R-:W-:Y:S01]  /*1590*/  LOP3.LUT R0, R0, 0xfffffffc, RZ, 0xc0, !PT ;  /* 0xfffffffc00007812 */ /* 0x000fe200078ec0ff */
[----:B------:R-:W-:Y:S01]  /*15a0*/  UISETP.LT.AND UP1, UPT, UR37, 0x1, UPT ;  /* 0x000000012500788c */ /* 0x000fe2000bf21270 */
[----:B------:R-:W-:Y:S01]  /*15b0*/  LEA.HI R5, R5, R90, RZ, 0x3 ;  /* 0x0000005a05057211 */ /* 0x000fe200078f18ff */
[----:B------:R-:W-:-:S02]  /*15c0*/  ULOP3.LUT UR4, UR4, 0x1, URZ, 0xc0, !UPT ;  /* 0x0000000104047892 */ /* 0x000fc4000f8ec03f */
[----:B------:R-:W-:Y:S01]  /*15d0*/  IMAD.IADD R3, R3, 0x1, -R0 ;  /* 0x0000000103037824 */ /* 0x000fe200078e0a00 */
[----:B------:R-:W-:Y:S01]  /*15e0*/  LOP3.LUT R5, R5, 0xfffffff8, RZ, 0xc0, !PT ;  /* 0xfffffff805057812 */ /* 0x000fe200078ec0ff */
[----:B------:R-:W2:Y:S01]  /*15f0*/  LDC R96, c[0x0][0x288] ;  /* 0x0000a200ff607b82 */ /* 0x000ea20000000800 */
[----:B------:R-:W-:Y:S01]  /*1600*/  VIADD R0, R97, 0xffffffff ;  /* 0xffffffff61007836 */ /* 0x000fe20000000000 */
[----:B------:R-:W-:Y:S01]  /*1610*/  ULDC UR44, c[0x0][0x658] ;  /* 0x00019600002c7ab9 */ /* 0x000fe20000000800 */
[----:B------:R-:W-:Y:S01]  /*1620*/  IMAD.SHL.U32 R92, R3, 0x2, RZ ;  /* 0x00000002035c7824 */ /* 0x000fe200078e00ff */
[----:B------:R-:W-:Y:S01]  /*1630*/  UMOV UR6, 0xffffffff ;  /* 0xffffffff00067882 */ /* 0x000fe20000000000 */
[----:B------:R-:W-:Y:S01]  /*1640*/  IMAD.IADD R90, R90, 0x1, -R5 ;  /* 0x000000015a5a7824 */ /* 0x000fe200078e0a05 */
[C---:B------:R-:W-:Y:S01]  /*1650*/  ISETP.NE.AND P0, PT, R0.reuse, RZ, PT ;  /* 0x000000ff0000720c */ /* 0x040fe20003f05270 */
[----:B------:R-:W-:Y:S01]  /*1660*/  IMAD.SHL.U32 R0, R0, 0x8, RZ ;  /* 0x0000000800007824 */ /* 0x000fe200078e00ff */
[----:B0-----:R-:W-:Y:S01]  /*1670*/  ULEA UR42, UR5, UR42, 0x18 ;  /* 0x0000002a052a7291 */ /* 0x001fe2000f8ec03f */
[----:B------:R-:W-:Y:S01]  /*1680*/  SHF.R.S32.HI R5, RZ, 0x5, R6 ;  /* 0x00000005ff057819 */ /* 0x000fe20000011406 */
[----:B------:R-:W-:Y:S01]  /*1690*/  ULDC UR8, c[0x0][0x284] ;  /* 0x0000a10000087ab9 */ /* 0x000fe20000000800 */
[--C-:B------:R-:W-:Y:S01]  /*16a0*/  SHF.R.S32.HI R91, RZ, 0x1f, R90.reuse ;  /* 0x0000001fff5b7819 */ /* 0x100fe2000001145a */
[----:B------:R-:W-:Y:S01]  /*16b0*/  UIADD3 UR50, UR42, 0x50, URZ ;  /* 0x000000502a327890 */ /* 0x000fe2000fffe03f */
[----:B------:R-:W-:Y:S01]  /*16c0*/  LOP3.LUT R0, R0, 0x8, RZ, 0xc0, !PT ;  /* 0x0000000800007812 */ /* 0x000fe200078ec0ff */
[C-C-:B------:R-:W-:Y:S01]  /*16d0*/  IMAD R99, R5.reuse, -0x10, -R90.reuse ;  /* 0xfffffff005637824 */ /* 0x140fe200078e0a5a */
[----:B------:R-:W-:Y:S01]  /*16e0*/  USEL UR45, UR45, URZ, !UP0 ;  /* 0x0000003f2d2d7287 */ /* 0x000fe2000c000000 */
[----:B------:R-:W-:Y:S01]  /*16f0*/  IMAD.WIDE R90, R5, 0x10, R90 ;  /* 0x00000010055a7825 */ /* 0x000fe200078e025a */
[----:B------:R-:W-:Y:S01]  /*1700*/  USEL UR46, UR37, 0x1, UP1 ;  /* 0x00000001252e7887 */ /* 0x000fe20008800000 */
[C---:B-1----:R-:W-:Y:S01]  /*1710*/  SHF.L.U64.HI R94, R8.reuse, 0x3, R9 ;  /* 0x00000003085e7819 */ /* 0x042fe20000010209 */
[----:B------:R-:W-:Y:S01]  /*1720*/  USHF.L.U32 UR6, UR6, UR44, URZ ;  /* 0x0000002c06067299 */ /* 0x000fe2000800063f */
[----:B------:R-:W-:Y:S01]  /*1730*/  IMAD.SHL.U32 R95, R8, 0x8, RZ ;  /* 0x00000008085f7824 */ /* 0x000fe200078e00ff */
[----:B------:R-:W-:Y:S01]  /*1740*/  UISETP.EQ.U32.AND UP0, UPT, UR4, 0x1, !UP0 ;  /* 0x000000010400788c */ /* 0x000fe2000c702070 */
[----:B------:R-:W-:Y:S01]  /*1750*/  SEL R100, RZ, 0x1, P0 ;  /* 0x00000001ff647807 */ /* 0x000fe20000000000 */
[----:B------:R-:W-:Y:S01]  /*1760*/  VIADD R99, R99, UR8 ;  /* 0x0000000863637c36 */ /* 0x000fe20008000000 */
[----:B------:R-:W-:Y:S01]  /*1770*/  LEA R97, R97, UR50, 0x3 ;  /* 0x0000003261617c11 */ /* 0x000fe2000f8e18ff */
[----:B--2---:R-:W-:Y:S01]  /*1780*/  IMAD R96, R3, -0x2, R96 ;  /* 0xfffffffe03607824 */ /* 0x004fe200078e0260 */
[C---:B------:R-:W-:Y:S01]  /*1790*/  LOP3.LUT R101, R0.reuse, 0x8, RZ, 0x3c, !PT ;  /* 0x0000000800657812 */ /* 0x040fe200078e3cff */
[----:B------:R-:W-:Y:S01]  /*17a0*/  ULDC UR43, c[0x0][0x600] ;  /* 0x00018000002b7ab9 */ /* 0x000fe20000000800 */
[----:B------:R-:W-:Y:S01]  /*17b0*/  LOP3.LUT R98, R0, 0x18, RZ, 0x3c, !PT ;  /* 0x0000001800627812 */ /* 0x000fe200078e3cff */
[----:B------:R-:W-:Y:S01]  /*17c0*/  UMOV UR7, 0x1 ;  /* 0x0000000100077882 */ /* 0x000fe20000000000 */
[----:B------:R-:W-:Y:S01]  /*17d0*/  SHF.R.S32.HI R93, RZ, 0x1f, R92 ;  /* 0x0000001fff5d7819 */ /* 0x000fe2000001145c */
[----:B------:R-:W-:-:S02]  /*17e0*/  ULOP3.LUT UR49, UR40, 0x1, URZ, 0xfc, !UPT ;  /* 0x0000000128317892 */ /* 0x000fc4000f8efc3f */
[----:B------:R-:W-:Y:S02]  /*17f0*/  USHF.L.U32 UR36, UR37, 0x1, URZ ;  /* 0x0000000125247899 */ /* 0x000fe4000800063f */
[----:B------:R-:W-:Y:S02]  /*1800*/  USHF.L.U64.HI UR41, UR52, 0x1, UR39 ;  /* 0x0000000134297899 */ /* 0x000fe40008010227 */
[----:B------:R-:W-:Y:S02]  /*1810*/  UIADD3 UR43, UR43, -0x1, URZ ;  /* 0xffffffff2b2b7890 */ /* 0x000fe4000fffe03f */
[----:B------:R-:W-:Y:S02]  /*1820*/  USHF.L.U32 UR44, UR7, UR44, URZ ;  /* 0x0000002c072c7299 */ /* 0x000fe4000800063f */
[----:B------:R-:W-:Y:S02]  /*1830*/  UIADD3 UR46, -UR46, UR37, URZ ;  /* 0x000000252e2e7290 */ /* 0x000fe4000fffe13f */
[----:B------:R-:W-:-:S02]  /*1840*/  ULOP3.LUT UR47, URZ, UR6, URZ, 0x33, !UPT ;  /* 0x000000063f2f7292 */ /* 0x000fc4000f8e333f */
[----:B------:R-:W-:-:S12]  /*1850*/  USEL UR48, URZ, 0x1, !UP0 ;  /* 0x000000013f307887 */ /* 0x000fd8000c000000 */
.L_x_165:
[----:B------:R-:W-:-:S04]  /*1860*/  SHF.L.U32 R0, R100, 0x1f, RZ ;  /* 0x0000001f64007819 */ /* 0x000fc800000006ff */
[----:B------:R-:W0:Y:S02]  /*1870*/  SYNCS.PHASECHK.TRANS64.TRYWAIT P0, [R97+URZ+-0x8], R0 ;  /* 0xfffff800610075a7 */ /* 0x000e24000800017f */
[----:B012345:R-:W-:Y:S05]  /*1880*/  @!P0 BRA `(.L_x_18) ;  /* 0x0000006800108947 */ /* 0x03ffea0003800000 */
.L_x_187:
[----:B------:R-:W-:Y:S02]  /*1890*/  ULDC UR4, c[0x0][0x28c] ;  /* 0x0000a30000047ab9 */ /* 0x000fe40000000800 */
[----:B------:R-:W-:-:S13]  /*18a0*/  ISETP.LT.AND P0, PT, RZ, UR4, PT ;  /* 0x00000004ff007c0c */ /* 0x000fda000bf01270 */
[----:B------:R-:W-:Y:S05]  /*18b0*/  @P0 BRA `(.L_x_19) ;  /* 0x0000000000400947 */ /* 0x000fea0003800000 */
[----:B0-----:R-:W-:Y:S01]  /*18c0*/  MOV R0, 0x0 ;  /* 0x0000000000007802 */ /* 0x001fe20000000f00 */
[----:B------:R-:W-:Y:S01]  /*18d0*/  ULDC.64 UR4, c[0x4][0x68] ;  /* 0x01001a0000047ab9 */ /* 0x000fe20000000a00 */
[----:B------:R-:W-:Y:S01]  /*18e0*/  ULDC.64 UR6, c[0x4][0x8] ;  /* 0x0100020000067ab9 */ /* 0x000fe20000000a00 */
[----:B------:R-:W-:Y:S01]  /*18f0*/  IMAD.U32 R4, RZ, RZ, UR4 ;  /* 0x00000004ff047e24 */ /* 0x000fe2000f8e00ff */
[----:B------:R0:W1:Y:S01]  /*1900*/  LDC.64 R14, c[0x4][R0] ;  /* 0x01000000000e7b82 */ /* 0x0000620000000a00 */
[----:B------:R-:W-:Y:S01]  /*1910*/  IMAD.U32 R5, RZ, RZ, UR5 ;  /* 0x00000005ff057e24 */ /* 0x000fe2000f8e00ff */
[----:B------:R-:W-:Y:S01]  /*1920*/  ULDC.64 UR4, c[0x4][0x70] ;  /* 0x01001c0000047ab9 */ /* 0x000fe20000000a00 */
[----:B------:R-:W-:Y:S02]  /*1930*/  IMAD.U32 R10, RZ, RZ, UR6 ;  /* 0x00000006ff0a7e24 */ /* 0x000fe4000f8e00ff */
[----:B------:R-:W-:Y:S02]  /*1940*/  IMAD.U32 R6, RZ, RZ, UR4 ;  /* 0x00000004ff067e24 */ /* 0x000fe4000f8e00ff */
[----:B------:R-:W-:-:S02]  /*1950*/  IMAD.U32 R7, RZ, RZ, UR5 ;  /* 0x00000005ff077e24 */ /* 0x000fc4000f8e00ff */
[----:B------:R-:W-:Y:S02]  /*1960*/  IMAD.U32 R11, RZ, RZ, UR7 ;  /* 0x00000007ff0b7e24 */ /* 0x000fe4000f8e00ff */
[----:B------:R-:W-:Y:S02]  /*1970*/  IMAD.MOV.U32 R8, RZ, RZ, 0x1e1 ;  /* 0x000001e1ff087424 */ /* 0x000fe400078e00ff */
[----:B------:R-:W-:Y:S02]  /*1980*/  IMAD.MOV.U32 R12, RZ, RZ, 0x1 ;  /* 0x00000001ff0c7424 */ /* 0x000fe400078e00ff */
[----:B0-----:R-:W-:-:S07]  /*1990*/  IMAD.MOV.U32 R13, RZ, RZ, RZ ;  /* 0x000000ffff0d7224 */ /* 0x001fce00078e00ff */
[----:B------:R-:W-:-:S07]  /*19a0*/  LEPC R20, `(.L_x_19) ;  /* 0x000000001014794e */ /* 0x000fce0000000000 */
[----:B-1---5:R-:W-:Y:S05]  /*19b0*/  CALL.ABS.NOINC R14 ;  /* 0x000000000e007343 */ /* 0x022fea0003c00000 */
.L_x_19:
[----:B0-----:R-:W-:-:S05]  /*19c0*/  IMAD.U32 R0, RZ, RZ, UR49 ;  /* 0x00000031ff007e24 */ /* 0x001fca000f8e00ff */
[----:B------:R-:W-:-:S13]  /*19d0*/  ISETP.NE.AND P0, PT, R0, 0x3, PT ;  /* 0x000000030000780c */ /* 0x000fda0003f05270 */
[----:B------:R-:W-:Y:S05]  /*19e0*/  @!P0 BRA `(.L_x_20) ;  /* 0x0000000000048947 */ /* 0x000fea0003800000 */
[----:B------:R-:W-:Y:S01]  /*19f0*/  BPT.TRAP 0x1 ;  /* 0x000000040000795c */ /* 0x000fe20000300000 */
.L_x_20:
[----:B------:R-:W-:Y:S02]  /*1a00*/  IMAD.U32 R3, RZ, RZ, UR45 ;  /* 0x0000002dff037e24 */ /* 0x000fe4000f8e00ff */
[----:B------:R-:W-:-:S03]  /*1a10*/  IMAD.U32 R0, RZ, RZ, UR48 ;  /* 0x00000030ff007e24 */ /* 0x000fc6000f8e00ff */
[----:B------:R-:W-:Y:S02]  /*1a20*/  LEA R3, R3, UR42, 0x3 ;  /* 0x0000002a03037c11 */ /* 0x000fe4000f8e18ff */
[----:B------:R-:W-:-:S04]  /*1a30*/  SHF.L.U32 R0, R0, 0x1f, RZ ;  /* 0x0000001f00007819 */ /* 0x000fc800000006ff */
[----:B------:R0:W1:Y:S01]  /*1a40*/  SYNCS.PHASECHK.TRANS64.TRYWAIT P1, [R3+URZ], R0 ;  /* 0x00000000030075a7 */ /* 0x000062000802017f */
[----:B------:R-:W-:Y:S05]  /*1a50*/  @!P0 BRA `(.L_x_21) ;  /* 0x0000000000048947 */ /* 0x000fea0003800000 */
[----:B------:R-:W-:Y:S01]  /*1a60*/  BPT.TRAP 0x1 ;  /* 0x000000040000795c */ /* 0x000fe20000300000 */
.L_x_21:
[----:B------:R-:W-:-:S05]  /*1a70*/  IMAD.U32 R4, RZ, RZ, UR46 ;  /* 0x0000002eff047e24 */ /* 0x000fca000f8e00ff */
[----:B------:R-:W-:Y:S01]  /*1a80*/  ISETP.GE.AND P2, PT, R4, 0x1, PT ;  /* 0x000000010400780c */ /* 0x000fe20003f46270 */
[----:B-1----:R-:W-:-:S12]  /*1a90*/  @P1 BRA `(.L_x_22) ;  /* 0x0000000000081947 */ /* 0x002fd80003800000 */
[----:B------:R-:W1:Y:S02]  /*1aa0*/  SYNCS.PHASECHK.TRANS64.TRYWAIT P1, [R3+URZ], R0 ;  /* 0x00000000030075a7 */ /* 0x000e64000802017f */
[----:B-1----:R-:W-:Y:S05]  /*1ab0*/  @!P1 BRA `(.L_x_23) ;  /* 0x0000006400989947 */ /* 0x002fea0003800000 */
.L_x_22:
[----:B------:R-:W-:Y:S05]  /*1ac0*/  WARPSYNC.ALL ;  /* 0x0000000000007948 */ /* 0x000fea0003800000 */
[----:B------:R-:W-:Y:S01]  /*1ad0*/  UIADD3 UR4, UR42, 0x180, URZ ;  /* 0x000001802a047890 */ /* 0x000fe2000fffe03f */
[----:B------:R-:W-:Y:S01]  /*1ae0*/  WARPGROUP.ARRIVE ;  /* 0x00000000000079c5 */ /* 0x000fe20000000000 */
[----:B------:R-:W-:Y:S02]  /*1af0*/  UIADD3 UR5, UR42, 0x10180, URZ ;  /* 0x000101802a057890 */ /* 0x000fe4000fffe03f */
[----:B------:R-:W-:Y:S02]  /*1b00*/  USHF.R.U32.HI UR4, URZ, 0x4, UR4 ;  /* 0x000000043f047899 */ /* 0x000fe40008011604 */
[----:B------:R-:W-:-:S02]  /*1b10*/  USHF.R.U32.HI UR5, URZ, 0x4, UR5 ;  /* 0x000000043f057899 */ /* 0x000fc40008011605 */
[----:B------:R-:W-:Y:S02]  /*1b20*/  ULOP3.LUT UR4, UR4, 0x3fff, URZ, 0xc0, !UPT ;  /* 0x00003fff04047892 */ /* 0x000fe4000f8ec03f */
[----:B------:R-:W-:Y:S02]  /*1b30*/  ULOP3.LUT UR5, UR5, 0x3fff, URZ, 0xc0, !UPT ;  /* 0x00003fff05057892 */ /* 0x000fe4000f8ec03f */
[----:B------:R-:W-:Y:S02]  /*1b40*/  ULOP3.LUT UR8, UR4, 0x10000, URZ, 0xfc, !UPT ;  /* 0x0001000004087892 */ /* 0x000fe4000f8efc3f */
[----:B------:R-:W-:Y:S02]  /*1b50*/  ULOP3.LUT UR9, UR5, 0x10000, URZ, 0xfc, !UPT ;  /* 0x0001000005097892 */ /* 0x000fe4000f8efc3f */
[----:B------:R-:W-:Y:S02]  /*1b60*/  ULEA UR11, UR45, UR8, 0xa ;  /* 0x000000082d0b7291 */ /* 0x000fe4000f8e503f */
[----:B------:R-:W-:Y:S01]  /*1b70*/  ULEA UR10, UR45, UR9, 0xb ;  /* 0x000000092d0a7291 */ /* 0x000fe2000f8e583f */
[----:B------:R-:W-:Y:S01]  /*1b80*/  UMOV UR5, 0x40000040 ;  /* 0x4000004000057882 */ /* 0x000fe20000000000 */
[----:B------:R-:W-:-:S03]  /*1b90*/  UMOV UR7, 0x40000040 ;  /* 0x4000004000077882 */ /* 0x000fc60000000000 */
[----:B------:R-:W-:Y:S02]  /*1ba0*/  UMOV UR4, UR11 ;  /* 0x0000000b00047c82 */ /* 0x000fe40008000000 */
[----:B------:R-:W-:Y:S02]  /*1bb0*/  UMOV UR6, UR10 ;  /* 0x0000000a00067c82 */ /* 0x000fe40008000000 */
[----:B------:R-:W-:Y:S01]  /*1bc0*/  HGMMA.64x128x16.F32.BF16 R24, gdesc[UR4], RZ, !UPT, gsb0 ;  /* 0x01e00000041879f0 */ /* 0x000fe2000c0018ff */
[----:B------:R-:W-:Y:S02]  /*1bd0*/  UIADD3 UR4, UR11, 0x2, URZ ;  /* 0x000000020b047890 */ /* 0x000fe4000fffe03f */
[----:B------:R-:W-:Y:S01]  /*1be0*/  UIADD3 UR6, UR10, 0x2, URZ ;  /* 0x000000020a067890 */ /* 0x000fe2000fffe03f */
[----:B------:R-:W-:Y:S01]  /*1bf0*/  UMOV UR5, 0x40000040 ;  /* 0x4000004000057882 */ /* 0x000fe20000000000 */
[----:B------:R-:W-:Y:S01]  /*1c00*/  UMOV UR7, 0x40000040 ;  /* 0x4000004000077882 */ /* 0x000fe20000000000 */
[----:B------:R-:W-:-:S02]  /*1c10*/  WARPGROUP.DEPBAR.LE gsb0, 0x0 ;  /* 0x00008000000079c5 */ /* 0x000fc40000010000 */
[----:B------:R-:W-:-:S06]  /*1c20*/  WARPGROUP.ARRIVE ;  /* 0x00000000000079c5 */ /* 0x000fcc0000000000 */
[----:B------:R-:W-:Y:S01]  /*1c30*/  HGMMA.64x128x16.F32.BF16 R24, gdesc[UR4], R24, gsb0 ;  /* 0x01e00000041879f0 */ /* 0x000fe20008001818 */
[----:B------:R-:W-:Y:S02]  /*1c40*/  UIADD3 UR4, UR11, 0x4, URZ ;  /* 0x000000040b047890 */ /* 0x000fe4000fffe03f */
[----:B------:R-:W-:Y:S01]  /*1c50*/  UIADD3 UR6, UR10, 0x4, URZ ;  /* 0x000000040a067890 */ /* 0x000fe2000fffe03f */
[----:B------:R-:W-:Y:S01]  /*1c60*/  UMOV UR5, 0x40000040 ;  /* 0x4000004000057882 */ /* 0x000fe20000000000 */
[----:B------:R-:W-:Y:S01]  /*1c70*/  UMOV UR7, 0x40000040 ;  /* 0x4000004000077882 */ /* 0x000fe20000000000 */
[----:B------:R-:W-:Y:S02]  /*1c80*/  WARPGROUP.DEPBAR.LE gsb0, 0x0 ;  /* 0x00008000000079c5 */ /* 0x000fe40000010000 */
        /* <DEDUP_REMOVED lines=36> */
[----:B------:R-:W-:Y:S03]  /*1ed0*/  HGMMA.64x128x16.F32.BF16 R24, gdesc[UR4], R24, gsb0 ;  /* 0x01e00000041879f0 */ /* 0x000fe60008001818 */
[----:B------:R-:W-:Y:S02]  /*1ee0*/  WARPGROUP.DEPBAR.LE gsb0, 0x0 ;  /* 0x00008000000079c5 */ /* 0x000fe40000010000 */
[----:B------:R-:W-:Y:S05]  /*1ef0*/  @!P2 BRA `(.L_x_24) ;  /* 0x000000040088a947 */ /* 0x000fea0003800000 */
[----:B------:R-:W-:Y:S01]  /*1f00*/  UIADD3 UR10, UR45, 0x1, URZ ;  /* 0x000000012d0a7890 */ /* 0x000fe2000fffe03f */
[----:B01----:R-:W-:Y:S02]  /*1f10*/  IMAD.U32 R0, RZ, RZ, UR46 ;  /* 0x0000002eff007e24 */ /* 0x003fe4000f8e00ff */
[----:B------:R-:W-:Y:S01]  /*1f20*/  IMAD.U32 R3, RZ, RZ, UR45 ;  /* 0x0000002dff037e24 */ /* 0x000fe2000f8e00ff */
[----:B------:R-:W-:-:S04]  /*1f30*/  UISETP.NE.AND UP0, UPT, UR10, 0x4, UPT ;  /* 0x000000040a00788c */ /* 0x000fc8000bf05270 */
[----:B------:R-:W-:Y:S02]  /*1f40*/  USEL UR4, URZ, 0x1, UP0 ;  /* 0x000000013f047887 */ /* 0x000fe40008000000 */
[----:B------:R-:W-:Y:S02]  /*1f50*/  USEL UR10, UR10, URZ, UP0 ;  /* 0x0000003f0a0a7287 */ /* 0x000fe40008000000 */
[----:B------:R-:W-:-:S06]  /*1f60*/  ULOP3.LUT UR4, UR48, UR4, URZ, 0x3c, !UPT ;  /* 0x0000000430047292 */ /* 0x000fcc000f8e3c3f */
[----:B------:R-:W-:-:S07]  /*1f70*/  IMAD.U32 R6, RZ, RZ, UR4 ;  /* 0x00000004ff067e24 */ /* 0x000fce000f8e00ff */
.L_x_31:
[----:B------:R-:W-:Y:S05]  /*1f80*/  @!P0 BRA `(.L_x_25) ;  /* 0x0000000000048947 */ /* 0x000fea0003800000 */
[----:B------:R-:W-:Y:S01]  /*1f90*/  BPT.TRAP 0x1 ;  /* 0x000000040000795c */ /* 0x000fe20000300000 */
.L_x_25:
[----:B------:R-:W-:Y:S01]  /*1fa0*/  ULEA UR4, UR10, UR42, 0x3 ;  /* 0x0000002a0a047291 */ /* 0x000fe2000f8e183f */
[----:B------:R-:W-:-:S08]  /*1fb0*/  SHF.L.U32 R4, R6, 0x1f, RZ ;  /* 0x0000001f06047819 */ /* 0x000fd000000006ff */
[----:B------:R0:W1:Y:S01]  /*1fc0*/  SYNCS.PHASECHK.TRANS64.TRYWAIT P1, [UR4], R4 ;  /* 0x00000004ff0075a7 */ /* 0x0000620008020144 */
[----:B------:R-:W-:Y:S05]  /*1fd0*/  @!P0 BRA `(.L_x_26) ;  /* 0x0000000000048947 */ /* 0x000fea0003800000 */
[----:B------:R-:W-:Y:S01]  /*1fe0*/  BPT.TRAP 0x1 ;  /* 0x000000040000795c */ /* 0x000fe20000300000 */
.L_x_26:
[----:B-1----:R-:W-:Y:S05]  /*1ff0*/  @P1 BRA `(.L_x_27) ;  /* 0x0000000000081947 */ /* 0x002fea0003800000 */
[----:B------:R-:W1:Y:S02]  /*2000*/  SYNCS.PHASECHK.TRANS64.TRYWAIT P1, [UR4], R4 ;  /* 0x00000004ff0075a7 */ /* 0x000e640008020144 */
[----:B-1----:R-:W-:Y:S05]  /*2010*/  @!P1 BRA `(.L_x_28) ;  /* 0x0000006000549947 */ /* 0x002fea0003800000 */
.L_x_27:
[----:B------:R-:W-:Y:S01]  /*2020*/  ULEA UR12, UR10, UR8, 0xa ;  /* 0x000000080a0c7291 */ /* 0x000fe2000f8e503f */
[----:B------:R-:W-:Y:S01]  /*2030*/  WARPGROUP.ARRIVE ;  /* 0x00000000000079c5 */ /* 0x000fe20000000000 */
[----:B------:R-:W-:Y:S01]  /*2040*/  ULEA UR11, UR10, UR9, 0xb ;  /* 0x000000090a0b7291 */ /* 0x000fe2000f8e583f */
[----:B------:R-:W-:Y:S01]  /*2050*/  UMOV UR5, 0x40000040 ;  /* 0x4000004000057882 */ /* 0x000fe20000000000 */
[----:B------:R-:W-:-:S03]  /*2060*/  UMOV UR7, 0x40000040 ;  /* 0x4000004000077882 */ /* 0x000fc60000000000 */
[----:B------:R-:W-:Y:S02]  /*2070*/  UMOV UR4, UR12 ;  /* 0x0000000c00047c82 */ /* 0x000fe40008000000 */
[----:B------:R-:W-:Y:S02]  /*2080*/  UMOV UR6, UR11 ;  /* 0x0000000b00067c82 */ /* 0x000fe40008000000 */
[----:B------:R-:W-:Y:S01]  /*2090*/  HGMMA.64x128x16.F32.BF16 R24, gdesc[UR4], R24, gsb0 ;  /* 0x01e00000041879f0 */ /* 0x000fe20008001818 */
        /* <DEDUP_REMOVED lines=51> */
[----:B------:R-:W-:Y:S01]  /*23d0*/  BPT.TRAP 0x1 ;  /* 0x000000040000795c */ /* 0x000fe20000300000 */
.L_x_29:
[----:B------:R-:W-:Y:S01]  /*23e0*/  ISETP.NE.AND P1, PT, R23, RZ, PT ;  /* 0x000000ff1700720c */ /* 0x000fe20003f25270 */
[----:B------:R-:W-:-:S12]  /*23f0*/  UISETP.GT.U32.AND UP0, UPT, UR40, 0x1, UPT ;  /* 0x000000012800788c */ /* 0x000fd8000bf04070 */
[----:B01----:R-:W-:-:S05]  /*2400*/  @P1 LEA R4, R3, UR42, 0x3 ;  /* 0x0000002a03041c11 */ /* 0x003fca000f8e18ff */
[----:B------:R-:W-:-:S05]  /*2410*/  @P1 VIADD R5, R4, 0x20 ;  /* 0x0000002004051836 */ /* 0x000fca0000000000 */
[----:B------:R-:W-:-:S04]  /*2420*/  @P1 PRMT R5, R22, 0x654, R5 ;  /* 0x0000065416051816 */ /* 0x000fc80000000005 */
[----:B------:R0:W-:Y:S01]  /*2430*/  @P1 SYNCS.ARRIVE.TRANS64.RED.A1T0 RZ, [R5+URZ], RZ ;  /* 0x000000ff05ff19a7 */ /* 0x0001e2000810043f */
[----:B------:R-:W-:-:S13]  /*2440*/  PLOP3.LUT P1, PT, PT, PT, UP0, 0x80, 0x0 ;  /* 0x000000000000781c */ /* 0x000fda0003f2f008 */
[----:B0-----:R-:W-:Y:S05]  /*2450*/  @P1 BRA `(.L_x_30) ;  /* 0x0000000000041947 */ /* 0x001fea0003800000 */
[----:B------:R-:W-:Y:S01]  /*2460*/  BPT.TRAP 0x1 ;  /* 0x000000040000795c */ /* 0x000fe20000300000 */
.L_x_30:
[----:B------:R-:W-:Y:S01]  /*2470*/  UIADD3 UR10, UR10, 0x1, URZ ;  /* 0x000000010a0a7890 */ /* 0x000fe2000fffe03f */
[C---:B------:R-:W-:Y:S01]  /*2480*/  ISETP.GT.AND P2, PT, R0.reuse, 0x1, PT ;  /* 0x000000010000780c */ /* 0x040fe20003f44270 */
[----:B------:R-:W-:Y:S02]  /*2490*/  VIADD R3, R3, 0x1 ;  /* 0x0000000103037836 */ /* 0x000fe40000000000 */
[----:B------:R-:W-:Y:S01]  /*24a0*/  UISETP.NE.AND UP0, UPT, UR10, 0x4, UPT ;  /* 0x000000040a00788c */ /* 0x000fe2000bf05270 */
[----:B------:R-:W-:Y:S02]  /*24b0*/  VIADD R0, R0, 0xffffffff ;  /* 0xffffffff00007836 */ /* 0x000fe40000000000 */
[C---:B------:R-:W-:Y:S01]  /*24c0*/  ISETP.NE.AND P1, PT, R3.reuse, 0x4, PT ;  /* 0x000000040300780c */ /* 0x040fe20003f25270 */
[----:B------:R-:W-:Y:S02]  /*24d0*/  USEL UR4, URZ, 0x1, UP0 ;  /* 0x000000013f047887 */ /* 0x000fe40008000000 */
[----:B------:R-:W-:Y:S01]  /*24e0*/  USEL UR10, UR10, URZ, UP0 ;  /* 0x0000003f0a0a7287 */ /* 0x000fe20008000000 */
[----:B------:R-:W-:-:S03]  /*24f0*/  SEL R3, R3, RZ, P1 ;  /* 0x000000ff03037207 */ /* 0x000fc60000800000 */
[----:B------:R-:W-:Y:S01]  /*2500*/  LOP3.LUT R6, R6, UR4, RZ, 0x3c, !PT ;  /* 0x0000000406067c12 */ /* 0x000fe2000f8e3cff */
[----:B------:R-:W-:Y:S07]  /*2510*/  @P2 BRA `(.L_x_31) ;  /* 0xfffffff800982947 */ /* 0x000fee000383ffff */
.L_x_24:
[----:B01----:R-:W0:Y:S01]  /*2520*/  LDC R0, c[0x0][0x28c] ;  /* 0x0000a300ff007b82 */ /* 0x003e220000000800 */
[----:B------:R1:W-:Y:S01]  /*2530*/  SYNCS.ARRIVE.TRANS64.A1T0 RZ, [R101+UR50], RZ ;  /* 0x000000ff65ff79a7 */ /* 0x0003e20008100032 */
[----:B0-----:R-:W-:-:S13]  /*2540*/  ISETP.GE.AND P1, PT, R0, 0x1, PT ;  /* 0x000000010000780c */ /* 0x001fda0003f26270 */
[----:B-1----:R-:W-:Y:S05]  /*2550*/  @!P1 BRA `(.L_x_32) ;  /* 0x0000000000409947 */ /* 0x002fea0003800000 */
[----:B------:R-:W-:Y:S05]  /*2560*/  @!P0 BRA `(.L_x_33) ;  /* 0x0000000000048947 */ /* 0x000fea0003800000 */
[----:B------:R-:W-:Y:S01]  /*2570*/  BPT.TRAP 0x1 ;  /* 0x000000040000795c */ /* 0x000fe20000300000 */
.L_x_33:
[----:B------:R-:W-:Y:S01]  /*2580*/  ISETP.NE.AND P0, PT, R23, RZ, PT ;  /* 0x000000ff1700720c */ /* 0x000fe20003f05270 */
[----:B------:R-:W-:-:S12]  /*2590*/  IMAD.U32 R3, RZ, RZ, UR42 ;  /* 0x0000002aff037e24 */ /* 0x000fd8000f8e00ff */
[----:B------:R-:W-:-:S05]  /*25a0*/  VOTEU.ANY UP0, P0 ;  /* 0x00000000003f7886 */ /* 0x000fca0000000100 */
[----:B------:R-:W-:Y:S02]  /*25b0*/  @UP0 UIADD3 UR4, UR46, UR45, URZ ;  /* 0x0000002d2e040290 */ /* 0x000fe4000fffe03f */
[----:B------:R-:W-:-:S04]  /*25c0*/  UISETP.GT.U32.AND UP0, UPT, UR40, 0x1, UPT ;  /* 0x000000012800788c */ /* 0x000fc8000bf04070 */
[----:B------:R-:W-:-:S04]  /*25d0*/  IMAD.U32 R0, RZ, RZ, UR4 ;  /* 0x00000004ff007e24 */ /* 0x000fc8000f8e00ff */
[----:B------:R-:W-:-:S05]  /*25e0*/  @P0 IMAD.SHL.U32 R0, R0, 0x8, RZ ;  /* 0x0000000800000824 */ /* 0x000fca00078e00ff */
[----:B------:R-:W-:-:S04]  /*25f0*/  @P0 LOP3.LUT R0, R0, 0x18, RZ, 0xc0, !PT ;  /* 0x0000001800000812 */ /* 0x000fc800078ec0ff */
[----:B------:R-:W-:-:S04]  /*2600*/  @P0 IADD3 R3, R3, 0x20, R0 ;  /* 0x0000002003030810 */ /* 0x000fc80007ffe000 */
[----:B------:R-:W-:-:S04]  /*2610*/  @P0 PRMT R3, R22, 0x654, R3 ;  /* 0x0000065416030816 */ /* 0x000fc80000000003 */
[----:B------:R0:W-:Y:S01]  /*2620*/  @P0 SYNCS.ARRIVE.TRANS64.RED.A1T0 RZ, [R3+URZ], RZ ;  /* 0x000000ff03ff09a7 */ /* 0x0001e2000810043f */
[----:B------:R-:W-:-:S13]  /*2630*/  PLOP3.LUT P0, PT, PT, PT, UP0, 0x80, 0x0 ;  /* 0x000000000000781c */ /* 0x000fda0003f0f008 */
[----:B0-----:R-:W-:Y:S05]  /*2640*/  @P0 BRA `(.L_x_32) ;  /* 0x0000000000040947 */ /* 0x001fea0003800000 */
[----:B------:R-:W-:Y:S01]  /*2650*/  BPT.TRAP 0x1 ;  /* 0x000000040000795c */ /* 0x000fe20000300000 */
.L_x_32:
[----:B------:R-:W-:Y:S02]  /*2660*/  SHF.L.U32 R0, R100, 0x1f, RZ ;  /* 0x0000001f64007819 */ /* 0x000fe400000006ff */
[----:B------:R-:W-:Y:S02]  /*2670*/  SHF.R.S32.HI R9, RZ, 0x1f, R19 ;  /* 0x0000001fff097819 */ /* 0x000fe40000011413 */
[----:B------:R-:W0:Y:S02]  /*2680*/  SYNCS.PHASECHK.TRANS64.TRYWAIT P0, [R97+URZ+0x8], R0 ;  /* 0x00000800610075a7 */ /* 0x000e24000800017f */
[----:B0-----:R-:W-:Y:S05]  /*2690*/  @!P0 BRA `(.L_x_34) ;  /* 0x0000005800cc8947 */ /* 0x001fea0003800000 */
.L_x_188:
[----:B------:R-:W-:Y:S01]  /*26a0*/  ULDC.64 UR4, c[0x0][0x5d0] ;  /* 0x0001740000047ab9 */ /* 0x000fe20000000a00 */
[----:B------:R-:W-:Y:S01]  /*26b0*/  ULDC UR6, c[0x0][0x284] ;  /* 0x0000a10000067ab9 */ /* 0x000fe20000000800 */
[----:B0-----:R-:W-:Y:S02]  /*26c0*/  IMAD R0, R9, UR4, RZ ;  /* 0x0000000409007c24 */ /* 0x001fe4000f8e02ff */
[----:B------:R-:W-:Y:S02]  /*26d0*/  IMAD.SHL.U32 R10, R2, 0x80, RZ ;  /* 0x00000080020a7824 */ /* 0x000fe400078e00ff */
[C---:B------:R-:W-:Y:S02]  /*26e0*/  IMAD R5, R19.reuse, UR5, R0 ;  /* 0x0000000513057c24 */ /* 0x040fe4000f8e0200 */
[----:B------:R-:W-:Y:S01]  /*26f0*/  IMAD.SHL.U32 R0, R18, 0x40, RZ ;  /* 0x0000004012007824 */ /* 0x000fe200078e00ff */
[----:B------:R-:W-:Y:S01]  /*2700*/  SHF.R.S32.HI R11, RZ, 0x1f, R10 ;  /* 0x0000001fff0b7819 */ /* 0x000fe2000001140a */
[----:B------:R-:W-:Y:S01]  /*2710*/  IMAD.WIDE.U32 R2, R19, UR4, R92 ;  /* 0x0000000413027c25 */ /* 0x000fe2000f8e005c */
[----:B------:R-:W-:-:S02]  /*2720*/  ULDC.64 UR4, c[0x0][0x5c8] ;  /* 0x0001720000047ab9 */ /* 0x000fc40000000a00 */
[----:B------:R-:W-:Y:S01]  /*2730*/  ISETP.GE.AND P0, PT, R0, UR6, PT ;  /* 0x0000000600007c0c */ /* 0x000fe2000bf06270 */
[----:B------:R-:W-:Y:S01]  /*2740*/  ULDC UR6, c[0x0][0x288] ;  /* 0x0000a20000067ab9 */ /* 0x000fe20000000800 */
[----:B------:R-:W-:Y:S01]  /*2750*/  IADD3 R2, P1, R10, R2, RZ ;  /* 0x000000020a027210 */ /* 0x000fe20007f3e0ff */
[----:B------:R-:W-:Y:S01]  /*2760*/  IMAD.WIDE R20, R18, 0x40, R90 ;  /* 0x0000004012147825 */ /* 0x000fe200078e025a */
[----:B------:R-:W-:Y:S02]  /*2770*/  ISETP.GE.OR P0, PT, R10, UR6, P0 ;  /* 0x000000060a007c0c */ /* 0x000fe40008706670 */
[----:B------:R-:W-:Y:S01]  /*2780*/  IADD3.X R3, R11, R3, R5, P1, !PT ;  /* 0x000000030b037210 */ /* 0x000fe20000ffe405 */
[----:B------:R-:W-:-:S04]  /*2790*/  IMAD R7, R21, UR4, RZ ;  /* 0x0000000415077c24 */ /* 0x000fc8000f8e02ff */
[C---:B------:R-:W-:Y:S02]  /*27a0*/  IMAD R7, R20.reuse, UR5, R7 ;  /* 0x0000000514077c24 */ /* 0x040fe4000f8e0207 */
[----:B------:R-:W-:-:S04]  /*27b0*/  IMAD.WIDE.U32 R102, R20, UR4, R2 ;  /* 0x0000000414667c25 */ /* 0x000fc8000f8e0002 */
[----:B------:R-:W-:Y:S05]  /*27c0*/  @P0 BRA `(.L_x_35) ;  /* 0x0000003c00e00947 */ /* 0x000fea0003800000 */
[----:B-----5:R-:W-:Y:S01]  /*27d0*/  FSETP.NEU.AND P1, PT, R89, RZ, PT ;  /* 0x000000ff5900720b */ /* 0x020fe20003f2d000 */
[----:B------:R-:W-:Y:S01]  /*27e0*/  IMAD.IADD R14, R96, 0x1, -R10 ;  /* 0x00000001600e7824 */ /* 0x000fe200078e0a0a */
[----:B------:R-:W-:Y:S01]  /*27f0*/  BSSY B0, `(.L_x_35) ;  /* 0x00003f5000007945 */ /* 0x000fe20003800000 */
[----:B------:R-:W-:Y:S02]  /*2800*/  IMAD.IADD R0, R99, 0x1, -R0 ;  /* 0x0000000163007824 */ /* 0x000fe400078e0a00 */
[----:B------:R-:W-:Y:S01]  /*2810*/  IMAD.IADD R7, R103, 0x1, R7 ;  /* 0x0000000167077824 */ /* 0x000fe200078e0207 */
[----:B------:R-:W-:-:S04]  /*2820*/  ISETP.GT.AND P0, PT, R14, RZ, PT ;  /* 0x000000ff0e00720c */ /* 0x000fc80003f04270 */
[----:B------:R-:W-:-:S03]  /*2830*/  ISETP.GT.AND P2, PT, R0, RZ, P0 ;  /* 0x000000ff0000720c */ /* 0x000fc60000744270 */
[----:B------:R-:W-:Y:S10]  /*2840*/  @!P1 BRA `(.L_x_36) ;  /* 0x0000002c00249947 */ /* 0x000ff40003800000 */
[----:B------:R-:W0:Y:S01]  /*2850*/  LDC.64 R104, c[0x0][0x5b8] ;  /* 0x00016e00ff687b82 */ /* 0x000e220000000a00 */
[----:B------:R-:W-:-:S07]  /*2860*/  ULDC.64 UR4, c[0x0][0x5c0] ;  /* 0x0001700000047ab9 */ /* 0x000fce0000000a00 */
[----:B------:R-:W1:Y:S08]  /*2870*/  LDC.64 R106, c[0x0][0x5b0] ;  /* 0x00016c00ff6a7b82 */ /* 0x000e700000000a00 */
[----:B------:R-:W2:Y:S01]  /*2880*/  LDC.64 R108, c[0x0][0x5a8] ;  /* 0x00016a00ff6c7b82 */ /* 0x000ea20000000a00 */
[-C--:B0-----:R-:W-:Y:S02]  /*2890*/  IMAD R4, R9, R104.reuse, RZ ;  /* 0x0000006809047224 */ /* 0x081fe400078e02ff */
[----:B------:R-:W-:-:S04]  /*28a0*/  IMAD.WIDE.U32 R2, R19, R104, R92 ;  /* 0x0000006813027225 */ /* 0x000fc800078e005c */
[----:B------:R-:W-:Y:S01]  /*28b0*/  IMAD R103, R19, R105, R4 ;  /* 0x0000006913677224 */ /* 0x000fe200078e0204 */
[----:B------:R-:W-:Y:S01]  /*28c0*/  IADD3 R4, P1, R10, R2, RZ ;  /* 0x000000020a047210 */ /* 0x000fe20007f3e0ff */
[----:B-1----:R-:W-:-:S03]  /*28d0*/  IMAD R2, R21, R106, RZ ;  /* 0x0000006a15027224 */ /* 0x002fc600078e02ff */
[----:B------:R-:W-:Y:S01]  /*28e0*/  IADD3.X R5, R11, R3, R103, P1, !PT ;  /* 0x000000030b057210 */ /* 0x000fe20000ffe467 */
[C---:B------:R-:W-:Y:S02]  /*28f0*/  IMAD R105, R20.reuse, R107, R2 ;  /* 0x0000006b14697224 */ /* 0x040fe400078e0202 */
[----:B------:R-:W-:-:S04]  /*2900*/  IMAD.WIDE.U32 R2, R20, R106, R4 ;  /* 0x0000006a14027225 */ /* 0x000fc800078e0004 */
[----:B------:R-:W-:Y:S01]  /*2910*/  IMAD.IADD R3, R3, 0x1, R105 ;  /* 0x0000000103037824 */ /* 0x000fe200078e0269 */
[----:B--2---:R-:W-:-:S04]  /*2920*/  LEA R8, P1, R2, R108, 0x1 ;  /* 0x0000006c02087211 */ /* 0x004fc800078208ff */
[----:B------:R-:W-:-:S05]  /*2930*/  LEA.HI.X R9, R2, R109, R3, 0x1, P1 ;  /* 0x0000006d02097211 */ /* 0x000fca00008f0c03 */
[----:B------:R-:W2:Y:S01]  /*2940*/  @P2 LDG.E.LTC128B.U16 R15, desc[UR54][R8.64] ;  /* 0x00000036080f2981 */ /* 0x000ea2000c1e1520 */
[----:B------:R-:W-:Y:S01]  /*2950*/  IMAD.WIDE.U32 R2, R20, R106, R10 ;  /* 0x0000006a14027225 */ /* 0x000fe200078e000a */
[----:B------:R-:W-:Y:S02]  /*2960*/  BSSY B1, `(.L_x_37) ;  /* 0x0000015000017945 */ /* 0x000fe40003800000 */
[----:B------:R-:W-:-:S04]  /*2970*/  IADD3 R12, P1, R92, R2, RZ ;  /* 0x000000025c0c7210 */ /* 0x000fc80007f3e0ff */
[----:B------:R-:W-:Y:S02]  /*2980*/  IADD3.X R13, R93, R105, R3, P1, !PT ;  /* 0x000000695d0d7210 */ /* 0x000fe40000ffe403 */
[----:B------:R-:W-:Y:S01]  /*2990*/  LEA R6, P1, R102, UR4, 0x1 ;  /* 0x0000000466067c11 */ /* 0x000fe2000f8208ff */
[----:B------:R-:W-:-:S03]  /*29a0*/  IMAD.WIDE.U32 R12, R19, R104, R12 ;  /* 0x00000068130c7225 */ /* 0x000fc600078e000c */
[----:B------:R-:W-:Y:S02]  /*29b0*/  LEA.HI.X R7, R102, UR5, R7, 0x1, P1 ;  /* 0x0000000566077c11 */ /* 0x000fe400088f0c07 */
[----:B------:R-:W-:-:S04]  /*29c0*/  ISETP.GT.AND P1, PT, R14, 0x1, PT ;  /* 0x000000010e00780c */ /* 0x000fc80003f24270 */
[----:B------:R-:W-:Y:S01]  /*29d0*/  ISETP.GT.AND P3, PT, R0, RZ, P1 ;  /* 0x000000ff0000720c */ /* 0x000fe20000f64270 */
[----:B--2---:R-:W-:-:S04]  /*29e0*/  IMAD.U32 R2, R15, 0x10000, RZ ;  /* 0x000100000f027824 */ /* 0x004fc800078e00ff */
[----:B------:R-:W-:Y:S01]  /*29f0*/  FMUL R3, R2, R89 ;  /* 0x0000005902037220 */ /* 0x000fe20000400000 */
[----:B------:R-:W-:-:S03]  /*2a00*/  LEA R2, P4, R12, R108, 0x1 ;  /* 0x0000006c0c027211 */ /* 0x000fc600078808ff */
[----:B------:R-:W-:-:S05]  /*2a10*/  FFMA R3, R24, R88, R3 ;  /* 0x0000005818037223 */ /* 0x000fca0000000003 */
[----:B------:R-:W-:Y:S01]  /*2a20*/  F2FP.BF16.F32.PACK_AB R8, RZ, R3 ;  /* 0x00000003ff08723e */ /* 0x000fe200000010ff */
[----:B------:R-:W-:-:S03]  /*2a30*/  IMAD.IADD R3, R103, 0x1, R13 ;  /* 0x0000000167037824 */ /* 0x000fc600078e020d */
[----:B------:R-:W-:Y:S01]  /*2a40*/  PRMT R9, R8, 0x7610, R9 ;  /* 0x0000761008097816 */ /* 0x000fe20000000009 */
[----:B------:R-:W-:Y:S01]  /*2a50*/  IMAD.SHL.U32 R8, R106, 0x8, RZ ;  /* 0x000000086a087824 */ /* 0x000fe200078e00ff */
[----:B------:R-:W-:-:S03]  /*2a60*/  LEA.HI.X R3, R12, R109, R3, 0x1, P4 ;  /* 0x0000006d0c037211 */ /* 0x000fc600020f0c03 */
[----:B------:R0:W-:Y:S02]  /*2a70*/  @P2 STG.E.U16 desc[UR54][R6.64], R9 ;  /* 0x0000000906002986 */ /* 0x0001e4000c101536 */
[----:B0-----:R-:W-:Y:S01]  /*2a80*/  SHF.L.U64.HI R9, R106, 0x3, R107 ;  /* 0x000000036a097819 */ /* 0x001fe2000001026b */
[----:B------:R-:W-:Y:S06]  /*2a90*/  @!P3 BRA `(.L_x_38) ;  /* 0x000000000004b947 */ /* 0x000fec0003800000 */
[----:B------:R0:W5:Y:S02]  /*2aa0*/  LDG.E.LTC128B.U16 R15, desc[UR54][R2.64+0x2] ;  /* 0x00000236020f7981 */ /* 0x000164000c1e1520 */
.L_x_38:
[----:B------:R-:W-:Y:S05]  /*2ab0*/  BSYNC B1 ;  /* 0x0000000000017941 */ /* 0x000fea0003800000 */
.L_x_37:
[----:B------:R-:W-:Y:S01]  /*2ac0*/  IMAD.WIDE.U32 R8, R20, R106, R8 ;  /* 0x0000006a14087225 */ /* 0x000fe200078e0008 */
[----:B------:R-:W-:-:S03]  /*2ad0*/  ISETP.GT.AND P0, PT, R0, 0x8, P0 ;  /* 0x000000080000780c */ /* 0x000fc60000704270 */
[----:B-----5:R-:W-:Y:S01]  /*2ae0*/  IMAD.U32 R12, R15, 0x10000, RZ ;  /* 0x000100000f0c7824 */ /* 0x020fe200078e00ff */
[----:B------:R-:W-:Y:S01]  /*2af0*/  IADD3 R4, P2, R4, R8, RZ ;  /* 0x0000000804047210 */ /* 0x000fe20007f5e0ff */
[----:B------:R-:W-:Y:S02]  /*2b00*/  IMAD.IADD R105, R105, 0x1, R9 ;  /* 0x0000000169697824 */ /* 0x000fe400078e0209 */
[----:B------:R-:W-:Y:S02]  /*2b10*/  FMUL R12, R12, R89 ;  /* 0x000000590c0c7220 */ /* 0x000fe40000400000 */
[----:B------:R-:W-:Y:S02]  /*2b20*/  IMAD.X R5, R105, 0x1, R5, P2 ;  /* 0x0000000169057824 */ /* 0x000fe400010e0605 */
[----:B------:R-:W-:Y:S01]  /*2b30*/  FFMA R25, R25, R88, R12 ;  /* 0x0000005819197223 */ /* 0x000fe2000000000c */
[----:B------:R-:W-:-:S04]  /*2b40*/  LEA R12, P2, R4, R108, 0x1 ;  /* 0x0000006c040c7211 */ /* 0x000fc800078408ff */
[----:B------:R-:W-:Y:S01]  /*2b50*/  LEA.HI.X R13, R4, R109, R5, 0x1, P2 ;  /* 0x0000006d040d7211 */ /* 0x000fe200010f0c05 */
[----:B------:R-:W-:Y:S01]  /*2b60*/  @P3 IMAD.MOV.U32 R4, RZ, RZ, R6 ;  /* 0x000000ffff043224 */ /* 0x000fe200078e0006 */
[----:B------:R-:W-:Y:S01]  /*2b70*/  F2FP.BF16.F32.PACK_AB R25, RZ, R25 ;  /* 0x00000019ff19723e */ /* 0x000fe200000010ff */
[----:B------:R-:W-:-:S05]  /*2b80*/  @P3 IMAD.MOV.U32 R5, RZ, RZ, R7 ;  /* 0x000000ffff053224 */ /* 0x000fca00078e0007 */
[----:B------:R1:W-:Y:S04]  /*2b90*/  @P3 STG.E.U16 desc[UR54][R4.64+0x2], R25 ;  /* 0x0000021904003986 */ /* 0x0003e8000c101536 */
[----:B------:R-:W2:Y:S01]  /*2ba0*/  @P0 LDG.E.LTC128B.U16 R15, desc[UR54][R12.64] ;  /* 0x000000360c0f0981 */ /* 0x000ea2000c1e1520 */
[----:B------:R-:W-:Y:S01]  /*2bb0*/  IADD3 R10, P2, P3, R92, R8, R10 ;  /* 0x000000085c0a7210 */ /* 0x000fe20007b5e00a */
[----:B------:R-:W-:Y:S01]  /*2bc0*/  BSSY B1, `(.L_x_39) ;  /* 0x0000011000017945 */ /* 0x000fe20003800000 */
[----:B------:R-:W-:Y:S02]  /*2bd0*/  ISETP.GT.AND P1, PT, R0, 0x8, P1 ;  /* 0x000000080000780c */ /* 0x000fe40000f24270 */
[----:B------:R-:W-:-:S03]  /*2be0*/  IADD3.X R11, R93, R105, R11, P2, P3 ;  /* 0x000000695d0b7210 */ /* 0x000fc600017e640b */
[----:B------:R-:W-:Y:S01]  /*2bf0*/  IMAD.WIDE.U32 R10, R19, R104, R10 ;  /* 0x00000068130a7225 */ /* 0x000fe200078e000a */
[----:B------:R-:W-:-:S03]  /*2c00*/  SHF.L.U64.HI R19, R95, 0x1, R94 ;  /* 0x000000015f137819 */ /* 0x000fc6000001025e */
[----:B------:R-:W-:Y:S01]  /*2c10*/  IMAD.IADD R11, R103, 0x1, R11 ;  /* 0x00000001670b7824 */ /* 0x000fe200078e020b */
[----:B-1----:R-:W-:-:S04]  /*2c20*/  LEA R4, P3, R10, R108, 0x1 ;  /* 0x0000006c0a047211 */ /* 0x002fc800078608ff */
[----:B------:R-:W-:Y:S01]  /*2c30*/  LEA.HI.X R5, R10, R109, R11, 0x1, P3 ;  /* 0x0000006d0a057211 */ /* 0x000fe200018f0c0b */
[----:B--2---:R-:W-:-:S04]  /*2c40*/  IMAD.U32 R8, R15, 0x10000, RZ ;  /* 0x000100000f087824 */ /* 0x004fc800078e00ff */
[----:B------:R-:W-:Y:S01]  /*2c50*/  FMUL R9, R8, R89 ;  /* 0x0000005908097220 */ /* 0x000fe20000400000 */
[----:B------:R-:W-:-:S03]  /*2c60*/  LEA R8, P2, R95, R6, 0x1 ;  /* 0x000000065f087211 */ /* 0x000fc600078408ff */
[----:B------:R-:W-:-:S05]  /*2c70*/  FFMA R9, R26, R88, R9 ;  /* 0x000000581a097223 */ /* 0x000fca0000000009 */
[----:B------:R-:W-:Y:S01]  /*2c80*/  F2FP.BF16.F32.PACK_AB R12, RZ, R9 ;  /* 0x00000009ff0c723e */ /* 0x000fe200000010ff */
[----:B------:R-:W-:-:S05]  /*2c90*/  IMAD.X R9, R19, 0x1, R7, P2 ;  /* 0x0000000113097824 */ /* 0x000fca00010e0607 */
[----:B------:R1:W-:Y:S01]  /*2ca0*/  @P0 STG.E.U16 desc[UR54][R8.64], R12 ;  /* 0x0000000c08000986 */ /* 0x0003e2000c101536 */
[----:B------:R-:W-:Y:S05]  /*2cb0*/  @!P1 BRA `(.L_x_40) ;  /* 0x0000000000049947 */ /* 0x000fea0003800000 */
[----:B------:R2:W5:Y:S02]  /*2cc0*/  LDG.E.LTC128B.U16 R15, desc[UR54][R4.64+0x2] ;  /* 0x00000236040f7981 */ /* 0x000564000c1e1520 */
.L_x_40:
[----:B------:R-:W-:Y:S05]  /*2cd0*/  BSYNC B1 ;  /* 0x0000000000017941 */ /* 0x000fea0003800000 */
.L_x_39:
[----:B-----5:R-:W-:Y:S01]  /*2ce0*/  IMAD.U32 R10, R15, 0x10000, RZ ;  /* 0x000100000f0a7824 */ /* 0x020fe200078e00ff */
[----:B------:R-:W-:Y:S01]  /*2cf0*/  ISETP.GT.AND P0, PT, R14, 0x8, PT ;  /* 0x000000080e00780c */ /* 0x000fe20003f04270 */
[----:B------:R-:W-:Y:S02]  /*2d00*/  BSSY B1, `(.L_x_41) ;  /* 0x0000008000017945 */ /* 0x000fe40003800000 */
[----:B------:R-:W-:Y:S01]  /*2d10*/  FMUL R10, R10, R89 ;  /* 0x000000590a0a7220 */ /* 0x000fe20000400000 */
[----:B------:R-:W-:-:S03]  /*2d20*/  ISETP.GT.AND P2, PT, R0, RZ, P0 ;  /* 0x000000ff0000720c */ /* 0x000fc60000744270 */
[----:B------:R-:W-:-:S05]  /*2d30*/  FFMA R10, R27, R88, R10 ;  /* 0x000000581b0a7223 */ /* 0x000fca000000000a */
[----:B------:R-:W-:-:S05]  /*2d40*/  F2FP.BF16.F32.PACK_AB R10, RZ, R10 ;  /* 0x0000000aff0a723e */ /* 0x000fca00000010ff */
[----:B------:R3:W-:Y:S01]  /*2d50*/  @P1 STG.E.U16 desc[UR54][R8.64+0x2], R10 ;  /* 0x0000020a08001986 */ /* 0x0007e2000c101536 */
[----:B------:R-:W-:Y:S05]  /*2d60*/  @!P2 BRA `(.L_x_42) ;  /* 0x000000000004a947 */ /* 0x000fea0003800000 */
[----:B------:R4:W5:Y:S02]  /*2d70*/  LDG.E.LTC128B.U16 R15, desc[UR54][R2.64+0x10] ;  /* 0x00001036020f7981 */ /* 0x000964000c1e1520 */
.L_x_42:
[----:B------:R-:W-:Y:S05]  /*2d80*/  BSYNC B1 ;  /* 0x0000000000017941 */ /* 0x000fea0003800000 */
.L_x_41:
[----:B---3-5:R-:W-:Y:S01]  /*2d90*/  IMAD.U32 R10, R15, 0x10000, RZ ;  /* 0x000100000f0a7824 */ /* 0x028fe200078e00ff */
        /* <DEDUP_REMOVED lines=9> */
.L_x_44:
[----:B------:R-:W-:Y:S05]  /*2e30*/  BSYNC B1 ;  /* 0x0000000000017941 */ /* 0x000fea0003800000 */
.L_x_43:
[----:B-----5:R-:W-:Y:S01]  /*2e40*/  IMAD.U32 R10, R15, 0x10000, RZ ;  /* 0x000100000f0a7824 */ /* 0x020fe200078e00ff */
[----:B------:R-:W-:Y:S01]  /*2e50*/  ISETP.GT.AND P0, PT, R0, 0x8, P0 ;  /* 0x000000080000780c */ /* 0x000fe20000704270 */
[----:B------:R-:W-:Y:S02]  /*2e60*/  BSSY B1, `(.L_x_45) ;  /* 0x0000007000017945 */ /* 0x000fe40003800000 */
[----:B------:R-:W-:-:S04]  /*2e70*/  FMUL R10, R10, R89 ;  /* 0x000000590a0a7220 */ /* 0x000fc80000400000 */
[----:B------:R-:W-:-:S05]  /*2e80*/  FFMA R10, R29, R88, R10 ;  /* 0x000000581d0a7223 */ /* 0x000fca000000000a */
[----:B------:R-:W-:-:S05]  /*2e90*/  F2FP.BF16.F32.PACK_AB R10, RZ, R10 ;  /* 0x0000000aff0a723e */ /* 0x000fca00000010ff */
[----:B------:R0:W-:Y:S01]  /*2ea0*/  @P3 STG.E.U16 desc[UR54][R6.64+0x12], R10 ;  /* 0x0000120a06003986 */ /* 0x0001e2000c101536 */
[----:B------:R-:W-:Y:S05]  /*2eb0*/  @!P0 BRA `(.L_x_46) ;  /* 0x0000000000048947 */ /* 0x000fea0003800000 */
[----:B------:R0:W5:Y:S02]  /*2ec0*/  LDG.E.LTC128B.U16 R15, desc[UR54][R4.64+0x10] ;  /* 0x00001036040f7981 */ /* 0x000164000c1e1520 */
.L_x_46:
[----:B------:R-:W-:Y:S05]  /*2ed0*/  BSYNC B1 ;  /* 0x0000000000017941 */ /* 0x000fea0003800000 */
.L_x_45:
[----:B0----5:R-:W-:Y:S01]  /*2ee0*/  IMAD.U32 R10, R15, 0x10000, RZ ;  /* 0x000100000f0a7824 */ /* 0x021fe200078e00ff */
[----:B------:R-:W-:Y:S01]  /*2ef0*/  ISETP.GT.AND P1, PT, R0, 0x8, P1 ;  /* 0x000000080000780c */ /* 0x000fe20000f24270 */
[----:B------:R-:W-:Y:S02]  /*2f00*/  BSSY B1, `(.L_x_47) ;  /* 0x0000007000017945 */ /* 0x000fe40003800000 */
[----:B---3--:R-:W-:-:S04]  /*2f10*/  FMUL R11, R10, R89 ;  /* 0x000000590a0b7220 */ /* 0x008fc80000400000 */
[----:B------:R-:W-:-:S05]  /*2f20*/  FFMA R11, R30, R88, R11 ;  /* 0x000000581e0b7223 */ /* 0x000fca000000000b */
[----:B------:R-:W-:-:S05]  /*2f30*/  F2FP.BF16.F32.PACK_AB R11, RZ, R11 ;  /* 0x0000000bff0b723e */ /* 0x000fca00000010ff */
[----:B------:R0:W-:Y:S01]  /*2f40*/  @P0 STG.E.U16 desc[UR54][R8.64+0x10], R11 ;  /* 0x0000100b08000986 */ /* 0x0001e2000c101536 */
[----:B------:R-:W-:Y:S05]  /*2f50*/  @!P1 BRA `(.L_x_48) ;  /* 0x0000000000049947 */ /* 0x000fea0003800000 */
[----:B------:R3:W5:Y:S02]  /*2f60*/  LDG.E.LTC128B.U16 R15, desc[UR54][R4.64+0x12] ;  /* 0x00001236040f7981 */ /* 0x000764000c1e1520 */
.L_x_48:
[----:B------:R-:W-:Y:S05]  /*2f70*/  BSYNC B1 ;  /* 0x0000000000017941 */ /* 0x000fea0003800000 */
.L_x_47:
        /* <DEDUP_REMOVED lines=10> */
.L_x_50:
[----:B------:R-:W-:Y:S05]  /*3020*/  BSYNC B1 ;  /* 0x0000000000017941 */ /* 0x000fea0003800000 */
.L_x_49:
[----:B0----5:R-:W-:Y:S01]  /*3030*/  IMAD.U32 R10, R15, 0x10000, RZ ;  /* 0x000100000f0a7824 */ /* 0x021fe200078e00ff */
        /* <DEDUP_REMOVED lines=9> */
.L_x_52:
[----:B------:R-:W-:Y:S05]  /*30d0*/  BSYNC B1 ;  /* 0x0000000000017941 */ /* 0x000fea0003800000 */
.L_x_51:
        /* <DEDUP_REMOVED lines=9> */
.L_x_54:
[----:B------:R-:W-:Y:S05]  /*3170*/  BSYNC B1 ;  /* 0x0000000000017941 */ /* 0x000fea0003800000 */
.L_x_53:
[----:B0----5:R-:W-:Y:S01]  /*3180*/  IMAD.U32 R10, R15, 0x10000, RZ ;  /* 0x000100000f0a7824 */ /* 0x021fe200078e00ff */
        /* <DEDUP_REMOVED lines=8> */
.L_x_56:
[----:B------:R-:W-:Y:S05]  /*3210*/  BSYNC B1 ;  /* 0x0000000000017941 */ /* 0x000fea0003800000 */
.L_x_55:
        /* <DEDUP_REMOVED lines=10> */
.L_x_58:
[----:B------:R-:W-:Y:S05]  /*32c0*/  BSYNC B1 ;  /* 0x0000000000017941 */ /* 0x000fea0003800000 */
.L_x_57:
        /* <DEDUP_REMOVED lines=10> */
.L_x_60:
[----:B------:R-:W-:Y:S05]  /*3370*/  BSYNC B1 ;  /* 0x0000000000017941 */ /* 0x000fea0003800000 */
.L_x_59:
        /* <DEDUP_REMOVED lines=9> */
.L_x_62:
[----:B------:R-:W-:Y:S05]  /*3410*/  BSYNC B1 ;  /* 0x0000000000017941 */ /* 0x000fea0003800000 */
.L_x_61:
        /* <DEDUP_REMOVED lines=9> */
.L_x_64:
[----:B------:R-:W-:Y:S05]  /*34b0*/  BSYNC B1 ;  /* 0x0000000000017941 */ /* 0x000fea0003800000 */
.L_x_63:
        /* <DEDUP_REMOVED lines=10> */
.L_x_66:
[----:B------:R-:W-:Y:S05]  /*3560*/  BSYNC B1 ;  /* 0x0000000000017941 */ /* 0x000fea0003800000 */
.L_x_65:
        /* <DEDUP_REMOVED lines=10> */
.L_x_68:
[----:B------:R-:W-:Y:S05]  /*3610*/  BSYNC B1 ;  /* 0x0000000000017941 */ /* 0x000fea0003800000 */
.L_x_67:
        /* <DEDUP_REMOVED lines=9> */
.L_x_70:
[----:B------:R-:W-:Y:S05]  /*36b0*/  BSYNC B1 ;  /* 0x0000000000017941 */ /* 0x000fea0003800000 */
.L_x_69:
        /* <DEDUP_REMOVED lines=9> */
.L_x_72:
[----:B------:R-:W-:Y:S05]  /*3750*/  BSYNC B1 ;  /* 0x0000000000017941 */ /* 0x000fea0003800000 */
.L_x_71:
        /* <DEDUP_REMOVED lines=10> */
.L_x_74:
[----:B------:R-:W-:Y:S05]  /*3800*/  BSYNC B1 ;  /* 0x0000000000017941 */ /* 0x000fea0003800000 */
.L_x_73:
        /* <DEDUP_REMOVED lines=10> */
.L_x_76:
[----:B------:R-:W-:Y:S05]  /*38b0*/  BSYNC B1 ;  /* 0x0000000000017941 */ /* 0x000fea0003800000 */
.L_x_75:
        /* <DEDUP_REMOVED lines=9> */
.L_x_78:
[----:B------:R-:W-:Y:S05]  /*3950*/  BSYNC B1 ;  /* 0x0000000000017941 */ /* 0x000fea0003800000 */
.L_x_77:
        /* <DEDUP_REMOVED lines=9> */
.L_x_80:
[----:B------:R-:W-:Y:S05]  /*39f0*/  BSYNC B1 ;  /* 0x0000000000017941 */ /* 0x000fea0003800000 */
.L_x_79:
        /* <DEDUP_REMOVED lines=10> */
.L_x_82:
[----:B------:R-:W-:Y:S05]  /*3aa0*/  BSYNC B1 ;  /* 0x0000000000017941 */ /* 0x000fea0003800000 */
.L_x_81:
        /* <DEDUP_REMOVED lines=10> */
.L_x_84:
[----:B------:R-:W-:Y:S05]  /*3b50*/  BSYNC B1 ;  /* 0x0000000000017941 */ /* 0x000fea0003800000 */
.L_x_83:
        /* <DEDUP_REMOVED lines=9> */
.L_x_86:
[----:B------:R-:W-:Y:S05]  /*3bf0*/  BSYNC B1 ;  /* 0x0000000000017941 */ /* 0x000fea0003800000 */
.L_x_85:
        /* <DEDUP_REMOVED lines=9> */
.L_x_88:
[----:B------:R-:W-:Y:S05]  /*3c90*/  BSYNC B1 ;  /* 0x0000000000017941 */ /* 0x000fea0003800000 */
.L_x_87:
        /* <DEDUP_REMOVED lines=10> */
.L_x_90:
[----:B------:R-:W-:Y:S05]  /*3d40*/  BSYNC B1 ;  /* 0x0000000000017941 */ /* 0x000fea0003800000 */
.L_x_89:
        /* <DEDUP_REMOVED lines=10> */
.L_x_92:
[----:B------:R-:W-:Y:S05]  /*3df0*/  BSYNC B1 ;  /* 0x0000000000017941 */ /* 0x000fea0003800000 */
.L_x_91:
        /* <DEDUP_REMOVED lines=9> */
.L_x_94:
[----:B------:R-:W-:Y:S05]  /*3e90*/  BSYNC B1 ;  /* 0x0000000000017941 */ /* 0x000fea0003800000 */
.L_x_93:
        /* <DEDUP_REMOVED lines=9> */
.L_x_96:
[----:B------:R-:W-:Y:S05]  /*3f30*/  BSYNC B1 ;  /* 0x0000000000017941 */ /* 0x000fea0003800000 */
.L_x_95:
        /* <DEDUP_REMOVED lines=10> */
.L_x_98:
[----:B------:R-:W-:Y:S05]  /*3fe0*/  BSYNC B1 ;  /* 0x0000000000017941 */ /* 0x000fea0003800000 */
.L_x_97:
        /* <DEDUP_REMOVED lines=10> */
.L_x_100:
[----:B------:R-:W-:Y:S05]  /*4090*/  BSYNC B1 ;  /* 0x0000000000017941 */ /* 0x000fea0003800000 */
.L_x_99:
        /* <DEDUP_REMOVED lines=9> */
.L_x_102:
[----:B------:R-:W-:Y:S05]  /*4130*/  BSYNC B1 ;  /* 0x0000000000017941 */ /* 0x000fea0003800000 */
.L_x_101:
        /* <DEDUP_REMOVED lines=9> */
.L_x_104:
[----:B------:R-:W-:Y:S05]  /*41d0*/  BSYNC B1 ;  /* 0x0000000000017941 */ /* 0x000fea0003800000 */
.L_x_103:
        /* <DEDUP_REMOVED lines=10> */
.L_x_106:
[----:B------:R-:W-:Y:S05]  /*4280*/  BSYNC B1 ;  /* 0x0000000000017941 */ /* 0x000fea0003800000 */
.L_x_105:
        /* <DEDUP_REMOVED lines=10> */
.L_x_108:
[----:B------:R-:W-:Y:S05]  /*4330*/  BSYNC B1 ;  /* 0x0000000000017941 */ /* 0x000fea0003800000 */
.L_x_107:
        /* <DEDUP_REMOVED lines=9> */
.L_x_110:
[----:B------:R-:W-:Y:S05]  /*43d0*/  BSYNC B1 ;  /* 0x0000000000017941 */ /* 0x000fea0003800000 */
.L_x_109:
        /* <DEDUP_REMOVED lines=9> */
.L_x_112:
[----:B------:R-:W-:Y:S05]  /*4470*/  BSYNC B1 ;  /* 0x0000000000017941 */ /* 0x000fea0003800000 */
.L_x_111:
        /* <DEDUP_REMOVED lines=10> */
.L_x_114:
[----:B------:R-:W-:Y:S05]  /*4520*/  BSYNC B1 ;  /* 0x0000000000017941 */ /* 0x000fea0003800000 */
.L_x_113:
        /* <DEDUP_REMOVED lines=10> */
.L_x_116:
[----:B------:R-:W-:Y:S05]  /*45d0*/  BSYNC B1 ;  /* 0x0000000000017941 */ /* 0x000fea0003800000 */
.L_x_115:
        /* <DEDUP_REMOVED lines=9> */
.L_x_118:
[----:B------:R-:W-:Y:S05]  /*4670*/  BSYNC B1 ;  /* 0x0000000000017941 */ /* 0x000fea0003800000 */
.L_x_117:
        /* <DEDUP_REMOVED lines=9> */
.L_x_120:
[----:B------:R-:W-:Y:S05]  /*4710*/  BSYNC B1 ;  /* 0x0000000000017941 */ /* 0x000fea0003800000 */
.L_x_119:
        /* <DEDUP_REMOVED lines=10> */
.L_x_122:
[----:B------:R-:W-:Y:S05]  /*47c0*/  BSYNC B1 ;  /* 0x0000000000017941 */ /* 0x000fea0003800000 */
.L_x_121:
        /* <DEDUP_REMOVED lines=10> */
.L_x_124:
[----:B------:R-:W-:Y:S05]  /*4870*/  BSYNC B1 ;  /* 0x0000000000017941 */ /* 0x000fea0003800000 */
.L_x_123:
        /* <DEDUP_REMOVED lines=9> */
.L_x_126:
[----:B------:R-:W-:Y:S05]  /*4910*/  BSYNC B1 ;  /* 0x0000000000017941 */ /* 0x000fea0003800000 */
.L_x_125:
        /* <DEDUP_REMOVED lines=9> */
.L_x_128:
[----:B------:R-:W-:Y:S05]  /*49b0*/  BSYNC B1 ;  /* 0x0000000000017941 */ /* 0x000fea0003800000 */
.L_x_127:
        /* <DEDUP_REMOVED lines=10> */
.L_x_130:
[----:B------:R-:W-:Y:S05]  /*4a60*/  BSYNC B1 ;  /* 0x0000000000017941 */ /* 0x000fea0003800000 */
.L_x_129:
        /* <DEDUP_REMOVED lines=10> */
.L_x_132:
[----:B------:R-:W-:Y:S05]  /*4b10*/  BSYNC B1 ;  /* 0x0000000000017941 */ /* 0x000fea0003800000 */
.L_x_131:
        /* <DEDUP_REMOVED lines=9> */
.L_x_134:
[----:B------:R-:W-:Y:S05]  /*4bb0*/  BSYNC B1 ;  /* 0x0000000000017941 */ /* 0x000fea0003800000 */
.L_x_133:
        /* <DEDUP_REMOVED lines=9> */
.L_x_136:
[----:B------:R-:W-:Y:S05]  /*4c50*/  BSYNC B1 ;  /* 0x0000000000017941 */ /* 0x000fea0003800000 */
.L_x_135:
        /* <DEDUP_REMOVED lines=10> */
.L_x_138:
[----:B------:R-:W-:Y:S05]  /*4d00*/  BSYNC B1 ;  /* 0x0000000000017941 */ /* 0x000fea0003800000 */
.L_x_137:
        /* <DEDUP_REMOVED lines=10> */
.L_x_140:
[----:B------:R-:W-:Y:S05]  /*4db0*/  BSYNC B1 ;  /* 0x0000000000017941 */ /* 0x000fea0003800000 */
.L_x_139:
        /* <DEDUP_REMOVED lines=9> */
.L_x_142:
[----:B------:R-:W-:Y:S05]  /*4e50*/  BSYNC B1 ;  /* 0x0000000000017941 */ /* 0x000fea0003800000 */
.L_x_141:
        /* <DEDUP_REMOVED lines=9> */
.L_x_144:
[----:B------:R-:W-:Y:S05]  /*4ef0*/  BSYNC B1 ;  /* 0x0000000000017941 */ /* 0x000fea0003800000 */
.L_x_143:
        /* <DEDUP_REMOVED lines=10> */
.L_x_146:
[----:B------:R-:W-:Y:S05]  /*4fa0*/  BSYNC B1 ;  /* 0x0000000000017941 */ /* 0x000fea0003800000 */
.L_x_145:
        /* <DEDUP_REMOVED lines=10> */
.L_x_148:
[----:B------:R-:W-:Y:S05]  /*5050*/  BSYNC B1 ;  /* 0x0000000000017941 */ /* 0x000fea0003800000 */
.L_x_147:
        /* <DEDUP_REMOVED lines=9> */
.L_x_150:
[----:B------:R-:W-:Y:S05]  /*50f0*/  BSYNC B1 ;  /* 0x0000000000017941 */ /* 0x000fea0003800000 */
.L_x_149:
        /* <DEDUP_REMOVED lines=9> */
.L_x_152:
[----:B------:R-:W-:Y:S05]  /*5190*/  BSYNC B1 ;  /* 0x0000000000017941 */ /* 0x000fea0003800000 */
.L_x_151:
        /* <DEDUP_REMOVED lines=10> */
.L_x_154:
[----:B------:R-:W-:Y:S05]  /*5240*/  BSYNC B1 ;  /* 0x0000000000017941 */ /* 0x000fea0003800000 */
.L_x_153:
        /* <DEDUP_REMOVED lines=10> */
.L_x_156:
[----:B------:R-:W-:Y:S05]  /*52f0*/  BSYNC B1 ;  /* 0x0000000000017941 */ /* 0x000fea0003800000 */
.L_x_155:
[----:B0---45:R-:W-:Y:S01]  /*5300*/  IMAD.U32 R2, R15, 0x10000, RZ ;  /* 0x000100000f027824 */ /* 0x031fe200078e00ff */
        /* <DEDUP_REMOVED lines=8> */
.L_x_158:
[----:B------:R-:W-:Y:S05]  /*5390*/  BSYNC B1 ;  /* 0x0000000000017941 */ /* 0x000fea0003800000 */
.L_x_157:
[----:B0----5:R-:W-:Y:S01]  /*53a0*/  IMAD.U32 R2, R15, 0x10000, RZ ;  /* 0x000100000f027824 */ /* 0x021fe200078e00ff */
[----:B------:R-:W-:Y:S01]  /*53b0*/  ISETP.GT.AND P1, PT, R0, 0x8, P1 ;  /* 0x000000080000780c */ /* 0x000fe20000f24270 */
[----:B------:R-:W-:Y:S02]  /*53c0*/  BSSY B1, `(.L_x_159) ;  /* 0x000000a000017945 */ /* 0x000fe40003800000 */
[----:B------:R-:W-:Y:S01]  /*53d0*/  FMUL R3, R2, R89 ;  /* 0x0000005902037220 */ /* 0x000fe20000400000 */
[----:B------:R-:W-:-:S03]  /*53e0*/  @P0 IMAD.MOV.U32 R2, RZ, RZ, R8 ;  /* 0x000000ffff020224 */ /* 0x000fc600078e0008 */
[----:B------:R-:W-:-:S05]  /*53f0*/  FFMA R3, R86, R88, R3 ;  /* 0x0000005856037223 */ /* 0x000fca0000000003 */
[----:B------:R-:W-:-:S04]  /*5400*/  F2FP.BF16.F32.PACK_AB R3, RZ, R3 ;  /* 0x00000003ff03723e */ /* 0x000fc800000010ff */
[----:B------:R-:W-:Y:S01]  /*5410*/  PRMT R6, R3, 0x7610, R6 ;  /* 0x0000761003067816 */ /* 0x000fe20000000006 */
[----:B------:R-:W-:-:S05]  /*5420*/  @P0 IMAD.MOV.U32 R3, RZ, RZ, R9 ;  /* 0x000000ffff030224 */ /* 0x000fca00078e0009 */
[----:B------:R0:W-:Y:S01]  /*5430*/  @P0 STG.E.U16 desc[UR54][R2.64+0xf0], R6 ;  /* 0x0000f00602000986 */ /* 0x0001e2000c101536 */
[----:B------:R-:W-:Y:S05]  /*5440*/  @!P1 BRA `(.L_x_160) ;  /* 0x0000000000049947 */ /* 0x000fea0003800000 */
[----:B------:R0:W5:Y:S02]  /*5450*/  LDG.E.LTC128B.U16 R15, desc[UR54][R4.64+0xf2] ;  /* 0x0000f236040f7981 */ /* 0x000164000c1e1520 */
.L_x_160:
[----:B------:R-:W-:Y:S05]  /*5460*/  BSYNC B1 ;  /* 0x0000000000017941 */ /* 0x000fea0003800000 */
.L_x_159:
[----:B------:R-:W-:Y:S05]  /*5470*/  @!P1 BRA `(.L_x_161) ;  /* 0x0000001000b09947 */ /* 0x000fea0003800000 */
[----:B-----5:R-:W-:-:S04]  /*5480*/  IMAD.U32 R0, R15, 0x10000, RZ ;  /* 0x000100000f007824 */ /* 0x020fc800078e00ff */
[----:B------:R-:W-:-:S04]  /*5490*/  FMUL R0, R0, R89 ;  /* 0x0000005900007220 */ /* 0x000fc80000400000 */
[----:B------:R-:W-:-:S05]  /*54a0*/  FFMA R0, R87, R88, R0 ;  /* 0x0000005857007223 */ /* 0x000fca0000000000 */
[----:B------:R-:W-:-:S05]  /*54b0*/  F2FP.BF16.F32.PACK_AB R0, RZ, R0 ;  /* 0x00000000ff00723e */ /* 0x000fca00000010ff */
[----:B------:R0:W-:Y:S01]  /*54c0*/  STG.E.U16 desc[UR54][R8.64+0xf2], R0 ;  /* 0x0000f20008007986 */ /* 0x0001e2000c101536 */
[----:B------:R-:W-:Y:S05]  /*54d0*/  BRA `(.L_x_161) ;  /* 0x0000001000987947 */ /* 0x000fea0003800000 */
.L_x_36:
[----:B------:R-:W-:Y:S01]  /*54e0*/  ISETP.GT.AND P3, PT, R14, 0x1, PT ;  /* 0x000000010e00780c */ /* 0x000fe20003f64270 */
[----:B------:R-:W-:Y:S01]  /*54f0*/  ULDC.64 UR4, c[0x0][0x5c0] ;  /* 0x0001700000047ab9 */ /* 0x000fe20000000a00 */
[-C--:B------:R-:W-:Y:S01]  /*5500*/  FMUL R24, R24, R88.reuse ;  /* 0x0000005818187220 */ /* 0x080fe20000400000 */
[-C--:B------:R-:W-:Y:S01]  /*5510*/  FMUL R25, R25, R88.reuse ;  /* 0x0000005819197220 */ /* 0x080fe20000400000 */
[----:B------:R-:W-:Y:S01]  /*5520*/  ISETP.GT.AND P1, PT, R0, RZ, P3 ;  /* 0x000000ff0000720c */ /* 0x000fe20001f24270 */
[-C--:B------:R-:W-:Y:S01]  /*5530*/  FMUL R26, R26, R88.reuse ;  /* 0x000000581a1a7220 */ /* 0x080fe20000400000 */
[----:B------:R-:W-:Y:S01]  /*5540*/  LEA R2, P4, R102, UR4, 0x1 ;  /* 0x0000000466027c11 */ /* 0x000fe2000f8808ff */
[----:B------:R-:W-:Y:S01]  /*5550*/  FMUL R27, R27, R88 ;  /* 0x000000581b1b7220 */ /* 0x000fe20000400000 */
[----:B------:R-:W-:Y:S01]  /*5560*/  F2FP.BF16.F32.PACK_AB R24, RZ, R24 ;  /* 0x00000018ff18723e */ /* 0x000fe200000010ff */
[-C--:B------:R-:W-:Y:S01]  /*5570*/  FMUL R28, R28, R88.reuse ;  /* 0x000000581c1c7220 */ /* 0x080fe20000400000 */
[----:B------:R-:W-:Y:S01]  /*5580*/  LEA.HI.X R3, R102, UR5, R7, 0x1, P4 ;  /* 0x0000000566037c11 */ /* 0x000fe2000a0f0c07 */
[-C--:B------:R-:W-:Y:S01]  /*5590*/  FMUL R29, R29, R88.reuse ;  /* 0x000000581d1d7220 */ /* 0x080fe20000400000 */
[----:B------:R-:W-:Y:S01]  /*55a0*/  F2FP.BF16.F32.PACK_AB R25, RZ, R25 ;  /* 0x00000019ff19723e */ /* 0x000fe200000010ff */
[-C--:B------:R-:W-:Y:S01]  /*55b0*/  FMUL R30, R30, R88.reuse ;  /* 0x000000581e1e7220 */ /* 0x080fe20000400000 */
[----:B------:R-:W-:Y:S01]  /*55c0*/  SHF.L.U64.HI R5, R95, 0x1, R94 ;  /* 0x000000015f057819 */ /* 0x000fe2000001025e */
[----:B------:R-:W-:Y:S01]  /*55d0*/  @P2 STG.E.U16 desc[UR54][R2.64], R24 ;  /* 0x0000001802002986 */ /* 0x000fe2000c101536 */
[----:B------:R-:W-:Y:S01]  /*55e0*/  ISETP.GT.AND P2, PT, R0, 0x8, P0 ;  /* 0x000000080000780c */ /* 0x000fe20000744270 */
[----:B------:R-:W-:Y:S01]  /*55f0*/  FMUL R31, R31, R88 ;  /* 0x000000581f1f7220 */ /* 0x000fe20000400000 */
[----:B------:R-:W-:Y:S01]  /*5600*/  LEA R4, P5, R95, R2, 0x1 ;  /* 0x000000025f047211 */ /* 0x000fe200078a08ff */
[----:B------:R-:W-:Y:S01]  /*5610*/  @P1 STG.E.U16 desc[UR54][R2.64+0x2], R25 ;  /* 0x0000021902001986 */ /* 0x000fe2000c101536 */
[----:B------:R-:W-:Y:S01]  /*5620*/  ISETP.GT.AND P1, PT, R14, 0x8, PT ;  /* 0x000000080e00780c */ /* 0x000fe20003f24270 */
[-C--:B------:R-:W-:Y:S01]  /*5630*/  FMUL R32, R32, R88.reuse ;  /* 0x0000005820207220 */ /* 0x080fe20000400000 */
[----:B------:R-:W-:Y:S01]  /*5640*/  ISETP.GT.AND P3, PT, R0, 0x8, P3 ;  /* 0x000000080000780c */ /* 0x000fe20001f64270 */
[----:B------:R-:W-:Y:S01]  /*5650*/  IMAD.X R5, R5, 0x1, R3, P5 ;  /* 0x0000000105057824 */ /* 0x000fe200028e0603 */
[----:B------:R-:W-:Y:S01]  /*5660*/  ISETP.GT.AND P0, PT, R14, 0x9, PT ;  /* 0x000000090e00780c */ /* 0x000fe20003f04270 */
[-C--:B------:R-:W-:Y:S01]  /*5670*/  FMUL R33, R33, R88.reuse ;  /* 0x0000005821217220 */ /* 0x080fe20000400000 */
[----:B------:R-:W-:Y:S01]  /*5680*/  ISETP.GT.AND P4, PT, R0, RZ, P1 ;  /* 0x000000ff0000720c */ /* 0x000fe20000f84270 */
[-C--:B------:R-:W-:Y:S01]  /*5690*/  FMUL R34, R34, R88.reuse ;  /* 0x0000005822227220 */ /* 0x080fe20000400000 */
[----:B------:R-:W-:Y:S01]  /*56a0*/  ISETP.GT.AND P5, PT, R0, RZ, P0 ;  /* 0x000000ff0000720c */ /* 0x000fe200007a4270 */
[----:B------:R-:W-:Y:S01]  /*56b0*/  FMUL R35, R35, R88 ;  /* 0x0000005823237220 */ /* 0x000fe20000400000 */
[----:B------:R-:W-:Y:S01]  /*56c0*/  F2FP.BF16.F32.PACK_AB R26, RZ, R26 ;  /* 0x0000001aff1a723e */ /* 0x000fe200000010ff */
[-C--:B------:R-:W-:Y:S01]  /*56d0*/  FMUL R36, R36, R88.reuse ;  /* 0x0000005824247220 */ /* 0x080fe20000400000 */
[----:B------:R-:W-:Y:S01]  /*56e0*/  F2FP.BF16.F32.PACK_AB R27, RZ, R27 ;  /* 0x0000001bff1b723e */ /* 0x000fe200000010ff */
[----:B------:R-:W-:Y:S01]  /*56f0*/  FMUL R37, R37, R88 ;  /* 0x0000005825257220 */ /* 0x000fe20000400000 */
[----:B------:R-:W-:Y:S01]  /*5700*/  F2FP.BF16.F32.PACK_AB R28, RZ, R28 ;  /* 0x0000001cff1c723e */ /* 0x000fe200000010ff */
[----:B------:R-:W-:Y:S01]  /*5710*/  @P2 STG.E.U16 desc[UR54][R4.64], R26 ;  /* 0x0000001a04002986 */ /* 0x000fe2000c101536 */
[----:B------:R-:W-:Y:S01]  /*5720*/  ISETP.GT.AND P1, PT, R0, 0x8, P1 ;  /* 0x000000080000780c */ /* 0x000fe20000f24270 */
[-C--:B------:R-:W-:Y:S01]  /*5730*/  FMUL R38, R38, R88.reuse ;  /* 0x0000005826267220 */ /* 0x080fe20000400000 */
[----:B------:R-:W-:Y:S01]  /*5740*/  F2FP.BF16.F32.PACK_AB R29, RZ, R29 ;  /* 0x0000001dff1d723e */ /* 0x000fe200000010ff */
[----:B------:R-:W-:Y:S01]  /*5750*/  @P3 STG.E.U16 desc[UR54][R4.64+0x2], R27 ;  /* 0x0000021b04003986 */ /* 0x000fe2000c101536 */
[----:B------:R-:W-:Y:S01]  /*5760*/  ISETP.GT.AND P3, PT, R14, 0x10, PT ;  /* 0x000000100e00780c */ /* 0x000fe20003f64270 */
[-C--:B------:R-:W-:Y:S01]  /*5770*/  FMUL R39, R39, R88.reuse ;  /* 0x0000005827277220 */ /* 0x080fe20000400000 */
[----:B------:R-:W-:Y:S01]  /*5780*/  ISETP.GT.AND P2, PT, R0, 0x8, P0 ;  /* 0x000000080000780c */ /* 0x000fe20000744270 */
[----:B------:R-:W-:Y:S01]  /*5790*/  @P4 STG.E.U16 desc[UR54][R2.64+0x10], R28 ;  /* 0x0000101c02004986 */ /* 0x000fe2000c101536 */
[----:B------:R-:W-:Y:S01]  /*57a0*/  ISETP.GT.AND P0, PT, R14, 0x11, PT ;  /* 0x000000110e00780c */ /* 0x000fe20003f04270 */
[-C--:B------:R-:W-:Y:S01]  /*57b0*/  FMUL R40, R40, R88.reuse ;  /* 0x0000005828287220 */ /* 0x080fe20000400000 */
[C---:B------:R-:W-:Y:S01]  /*57c0*/  ISETP.GT.AND P4, PT, R0.reuse, RZ, P3 ;  /* 0x000000ff0000720c */ /* 0x040fe20001f84270 */
[----:B------:R-:W-:Y:S01]  /*57d0*/  @P5 STG.E.U16 desc[UR54][R2.64+0x12], R29 ;  /* 0x0000121d02005986 */ /* 0x000fe2000c101536 */
        /* <DEDUP_REMOVED lines=153> */
[----:B------:R-:W-:Y:S01]  /*6170*/  FMUL R87, R87, R88 ;  /* 0x0000005857577220 */ /* 0x000fe20000400000 */
[----:B------:R-:W-:Y:S01]  /*6180*/  ISETP.GT.AND P2, PT, R0, 0x8, P0 ;  /* 0x000000080000780c */ /* 0x000fe20000744270 */
[----:B------:R-:W-:Y:S01]  /*6190*/  @P4 STG.E.U16 desc[UR54][R2.64+0x90], R60 ;  /* 0x0000903c02004986 */ /* 0x000fe2000c101536 */
[----:B------:R-:W-:-:S02]  /*61a0*/  ISETP.GT.AND P0, PT, R14, 0x51, PT ;  /* 0x000000510e00780c */ /* 0x000fc40003f04270 */
[C---:B------:R-:W-:Y:S01]  /*61b0*/  ISETP.GT.AND P4, PT, R0.reuse, RZ, P3 ;  /* 0x000000ff0000720c */ /* 0x040fe20001f84270 */
[----:B------:R-:W-:Y:S01]  /*61c0*/  @P5 STG.E.U16 desc[UR54][R2.64+0x92], R61 ;  /* 0x0000923d02005986 */ /* 0x000fe2000c101536 */
[C---:B------:R-:W-:Y:S02]  /*61d0*/  ISETP.GT.AND P5, PT, R0.reuse, RZ, P0 ;  /* 0x000000ff0000720c */ /* 0x040fe400007a4270 */
[----:B------:R-:W-:Y:S02]  /*61e0*/  F2FP.BF16.F32.PACK_AB R62, RZ, R62 ;  /* 0x0000003eff3e723e */ /* 0x000fe400000010ff */
[----:B------:R-:W-:Y:S02]  /*61f0*/  F2FP.BF16.F32.PACK_AB R63, RZ, R63 ;  /* 0x0000003fff3f723e */ /* 0x000fe400000010ff */
[----:B------:R-:W-:Y:S01]  /*6200*/  F2FP.BF16.F32.PACK_AB R64, RZ, R64 ;  /* 0x00000040ff40723e */ /* 0x000fe200000010ff */
[----:B------:R-:W-:Y:S01]  /*6210*/  @P1 STG.E.U16 desc[UR54][R4.64+0x90], R62 ;  /* 0x0000903e04001986 */ /* 0x000fe2000c101536 */
[----:B------:R-:W-:-:S02]  /*6220*/  ISETP.GT.AND P1, PT, R0, 0x8, P3 ;  /* 0x000000080000780c */ /* 0x000fc40001f24270 */
[----:B------:R-:W-:Y:S01]  /*6230*/  F2FP.BF16.F32.PACK_AB R65, RZ, R65 ;  /* 0x00000041ff41723e */ /* 0x000fe200000010ff */
[----:B------:R-:W-:Y:S01]  /*6240*/  @P2 STG.E.U16 desc[UR54][R4.64+0x92], R63 ;  /* 0x0000923f04002986 */ /* 0x000fe2000c101536 */
[----:B------:R-:W-:Y:S02]  /*6250*/  ISETP.GT.AND P2, PT, R14, 0x58, PT ;  /* 0x000000580e00780c */ /* 0x000fe40003f44270 */
[----:B------:R-:W-:Y:S01]  /*6260*/  ISETP.GT.AND P0, PT, R0, 0x8, P0 ;  /* 0x000000080000780c */ /* 0x000fe20000704270 */
[----:B------:R-:W-:Y:S01]  /*6270*/  @P4 STG.E.U16 desc[UR54][R2.64+0xa0], R64 ;  /* 0x0000a04002004986 */ /* 0x000fe2000c101536 */
[----:B------:R-:W-:Y:S02]  /*6280*/  ISETP.GT.AND P3, PT, R14, 0x59, PT ;  /* 0x000000590e00780c */ /* 0x000fe40003f64270 */
[C---:B------:R-:W-:Y:S01]  /*6290*/  ISETP.GT.AND P4, PT, R0.reuse, RZ, P2 ;  /* 0x000000ff0000720c */ /* 0x040fe20001784270 */
[----:B------:R-:W-:Y:S01]  /*62a0*/  @P5 STG.E.U16 desc[UR54][R2.64+0xa2], R65 ;  /* 0x0000a24102005986 */ /* 0x000fe2000c101536 */
[----:B------:R-:W-:-:S02]  /*62b0*/  ISETP.GT.AND P5, PT, R0, RZ, P3 ;  /* 0x000000ff0000720c */ /* 0x000fc40001fa4270 */
[----:B------:R-:W-:Y:S02]  /*62c0*/  F2FP.BF16.F32.PACK_AB R66, RZ, R66 ;  /* 0x00000042ff42723e */ /* 0x000fe400000010ff */
[----:B------:R-:W-:Y:S02]  /*62d0*/  F2FP.BF16.F32.PACK_AB R67, RZ, R67 ;  /* 0x00000043ff43723e */ /* 0x000fe400000010ff */
[----:B------:R-:W-:Y:S01]  /*62e0*/  F2FP.BF16.F32.PACK_AB R68, RZ, R68 ;  /* 0x00000044ff44723e */ /* 0x000fe200000010ff */
[----:B------:R-:W-:Y:S01]  /*62f0*/  @P1 STG.E.U16 desc[UR54][R4.64+0xa0], R66 ;  /* 0x0000a04204001986 */ /* 0x000fe2000c101536 */
[C---:B------:R-:W-:Y:S02]  /*6300*/  ISETP.GT.AND P1, PT, R0.reuse, 0x8, P2 ;  /* 0x000000080000780c */ /* 0x040fe40001724270 */
[----:B------:R-:W-:Y:S01]  /*6310*/  F2FP.BF16.F32.PACK_AB R69, RZ, R69 ;  /* 0x00000045ff45723e */ /* 0x000fe200000010ff */
[----:B------:R-:W-:Y:S01]  /*6320*/  @P0 STG.E.U16 desc[UR54][R4.64+0xa2], R67 ;  /* 0x0000a24304000986 */ /* 0x000fe2000c101536 */
[----:B------:R-:W-:-:S02]  /*6330*/  ISETP.GT.AND P2, PT, R0, 0x8, P3 ;  /* 0x000000080000780c */ /* 0x000fc40001f44270 */
[C---:B------:R-:W-:Y:S01]  /*6340*/  ISETP.GT.AND P3, PT, R14.reuse, 0x60, PT ;  /* 0x000000600e00780c */ /* 0x040fe20003f64270 */
[----:B------:R-:W-:Y:S01]  /*6350*/  @P4 STG.E.U16 desc[UR54][R2.64+0xb0], R68 ;  /* 0x0000b04402004986 */ /* 0x000fe2000c101536 */
[----:B------:R-:W-:Y:S02]  /*6360*/  ISETP.GT.AND P0, PT, R14, 0x61, PT ;  /* 0x000000610e00780c */ /* 0x000fe40003f04270 */
[C---:B------:R-:W-:Y:S01]  /*6370*/  ISETP.GT.AND P4, PT, R0.reuse, RZ, P3 ;  /* 0x000000ff0000720c */ /* 0x040fe20001f84270 */
[----:B------:R-:W-:Y:S01]  /*6380*/  @P5 STG.E.U16 desc[UR54][R2.64+0xb2], R69 ;  /* 0x0000b24502005986 */ /* 0x000fe2000c101536 */
[----:B------:R-:W-:Y:S02]  /*6390*/  ISETP.GT.AND P5, PT, R0, RZ, P0 ;  /* 0x000000ff0000720c */ /* 0x000fe400007a4270 */
[----:B------:R-:W-:Y:S02]  /*63a0*/  F2FP.BF16.F32.PACK_AB R70, RZ, R70 ;  /* 0x00000046ff46723e */ /* 0x000fe400000010ff */
[----:B------:R-:W-:-:S02]  /*63b0*/  F2FP.BF16.F32.PACK_AB R71, RZ, R71 ;  /* 0x00000047ff47723e */ /* 0x000fc400000010ff */
[----:B------:R-:W-:Y:S01]  /*63c0*/  F2FP.BF16.F32.PACK_AB R72, RZ, R72 ;  /* 0x00000048ff48723e */ /* 0x000fe200000010ff */
[----:B------:R-:W-:Y:S01]  /*63d0*/  @P1 STG.E.U16 desc[UR54][R4.64+0xb0], R70 ;  /* 0x0000b04604001986 */ /* 0x000fe2000c101536 */
[----:B------:R-:W-:Y:S02]  /*63e0*/  F2FP.BF16.F32.PACK_AB R73, RZ, R73 ;  /* 0x00000049ff49723e */ /* 0x000fe400000010ff */
[C---:B------:R-:W-:Y:S01]  /*63f0*/  ISETP.GT.AND P1, PT, R0.reuse, 0x8, P3 ;  /* 0x000000080000780c */ /* 0x040fe20001f24270 */
[----:B------:R-:W-:Y:S01]  /*6400*/  @P2 STG.E.U16 desc[UR54][R4.64+0xb2], R71 ;  /* 0x0000b24704002986 */ /* 0x000fe2000c101536 */
[----:B------:R-:W-:Y:S02]  /*6410*/  ISETP.GT.AND P0, PT, R0, 0x8, P0 ;  /* 0x000000080000780c */ /* 0x000fe40000704270 */
[----:B------:R-:W-:Y:S01]  /*6420*/  F2FP.BF16.F32.PACK_AB R74, RZ, R74 ;  /* 0x0000004aff4a723e */ /* 0x000fe200000010ff */
[----:B------:R-:W-:Y:S01]  /*6430*/  @P4 STG.E.U16 desc[UR54][R2.64+0xc0], R72 ;  /* 0x0000c04802004986 */ /* 0x000fe2000c101536 */
[----:B------:R-:W-:-:S02]  /*6440*/  ISETP.GT.AND P4, PT, R14, 0x68, PT ;  /* 0x000000680e00780c */ /* 0x000fc40003f84270 */
[----:B------:R-:W-:Y:S01]  /*6450*/  F2FP.BF16.F32.PACK_AB R75, RZ, R75 ;  /* 0x0000004bff4b723e */ /* 0x000fe200000010ff */
[----:B------:R-:W-:Y:S01]  /*6460*/  @P5 STG.E.U16 desc[UR54][R2.64+0xc2], R73 ;  /* 0x0000c24902005986 */ /* 0x000fe2000c101536 */
[----:B------:R-:W-:Y:S02]  /*6470*/  ISETP.GT.AND P5, PT, R14, 0x69, PT ;  /* 0x000000690e00780c */ /* 0x000fe40003fa4270 */
[C---:B------:R-:W-:Y:S01]  /*6480*/  ISETP.GT.AND P2, PT, R0.reuse, RZ, P4 ;  /* 0x000000ff0000720c */ /* 0x040fe20002744270 */
[----:B------:R-:W-:Y:S01]  /*6490*/  @P1 STG.E.U16 desc[UR54][R4.64+0xc0], R74 ;  /* 0x0000c04a04001986 */ /* 0x000fe2000c101536 */
[----:B------:R-:W-:Y:S02]  /*64a0*/  ISETP.GT.AND P6, PT, R0, RZ, P5 ;  /* 0x000000ff0000720c */ /* 0x000fe40002fc4270 */
[----:B------:R-:W-:Y:S01]  /*64b0*/  F2FP.BF16.F32.PACK_AB R76, RZ, R76 ;  /* 0x0000004cff4c723e */ /* 0x000fe200000010ff */
[----:B------:R-:W-:Y:S01]  /*64c0*/  @P0 STG.E.U16 desc[UR54][R4.64+0xc2], R75 ;  /* 0x0000c24b04000986 */ /* 0x000fe2000c101536 */
[----:B------:R-:W-:-:S02]  /*64d0*/  F2FP.BF16.F32.PACK_AB R77, RZ, R77 ;  /* 0x0000004dff4d723e */ /* 0x000fc400000010ff */
[----:B------:R-:W-:Y:S02]  /*64e0*/  ISETP.GT.AND P3, PT, R14, 0x70, PT ;  /* 0x000000700e00780c */ /* 0x000fe40003f64270 */
[----:B------:R-:W-:Y:S02]  /*64f0*/  ISETP.GT.AND P4, PT, R0, 0x8, P4 ;  /* 0x000000080000780c */ /* 0x000fe40002784270 */
[----:B------:R-:W-:Y:S01]  /*6500*/  F2FP.BF16.F32.PACK_AB R78, RZ, R78 ;  /* 0x0000004eff4e723e */ /* 0x000fe200000010ff */
[----:B------:R-:W-:Y:S01]  /*6510*/  @P2 STG.E.U16 desc[UR54][R2.64+0xd0], R76 ;  /* 0x0000d04c02002986 */ /* 0x000fe2000c101536 */
[----:B------:R-:W-:Y:S02]  /*6520*/  ISETP.GT.AND P2, PT, R14, 0x71, PT ;  /* 0x000000710e00780c */ /* 0x000fe40003f44270 */
[----:B------:R-:W-:Y:S01]  /*6530*/  F2FP.BF16.F32.PACK_AB R79, RZ, R79 ;  /* 0x0000004fff4f723e */ /* 0x000fe200000010ff */
[----:B------:R-:W-:Y:S01]  /*6540*/  @P6 STG.E.U16 desc[UR54][R2.64+0xd2], R77 ;  /* 0x0000d24d02006986 */ /* 0x000fe2000c101536 */
[----:B------:R-:W-:-:S02]  /*6550*/  ISETP.GT.AND P6, PT, R0, 0x8, P5 ;  /* 0x000000080000780c */ /* 0x000fc40002fc4270 */
[----:B------:R-:W-:Y:S02]  /*6560*/  ISETP.GT.AND P5, PT, R0, RZ, P3 ;  /* 0x000000ff0000720c */ /* 0x000fe40001fa4270 */
[----:B------:R-:W-:Y:S01]  /*6570*/  F2FP.BF16.F32.PACK_AB R80, RZ, R80 ;  /* 0x00000050ff50723e */ /* 0x000fe200000010ff */
[----:B------:R-:W-:Y:S01]  /*6580*/  @P4 STG.E.U16 desc[UR54][R4.64+0xd0], R78 ;  /* 0x0000d04e04004986 */ /* 0x000fe2000c101536 */
[C---:B------:R-:W-:Y:S02]  /*6590*/  ISETP.GT.AND P1, PT, R14.reuse, 0x78, PT ;  /* 0x000000780e00780c */ /* 0x040fe40003f24270 */
[----:B------:R-:W-:Y:S02]  /*65a0*/  ISETP.GT.AND P0, PT, R14, 0x79, PT ;  /* 0x000000790e00780c */ /* 0x000fe40003f04270 */
[C---:B------:R-:W-:Y:S02]  /*65b0*/  ISETP.GT.AND P4, PT, R0.reuse, RZ, P2 ;  /* 0x000000ff0000720c */ /* 0x040fe40001784270 */
[C---:B------:R-:W-:Y:S01]  /*65c0*/  ISETP.GT.AND P3, PT, R0.reuse, 0x8, P3 ;  /* 0x000000080000780c */ /* 0x040fe20001f64270 */
[----:B------:R-:W-:Y:S01]  /*65d0*/  @P6 STG.E.U16 desc[UR54][R4.64+0xd2], R79 ;  /* 0x0000d24f04006986 */ /* 0x000fe2000c101536 */
[----:B------:R-:W-:-:S02]  /*65e0*/  ISETP.GT.AND P2, PT, R0, 0x8, P2 ;  /* 0x000000080000780c */ /* 0x000fc40001744270 */
[C---:B------:R-:W-:Y:S01]  /*65f0*/  ISETP.GT.AND P6, PT, R0.reuse, RZ, P0 ;  /* 0x000000ff0000720c */ /* 0x040fe200007c4270 */
[----:B------:R-:W-:Y:S01]  /*6600*/  @P5 STG.E.U16 desc[UR54][R2.64+0xe0], R80 ;  /* 0x0000e05002005986 */ /* 0x000fe2000c101536 */
[C---:B------:R-:W-:Y:S02]  /*6610*/  ISETP.GT.AND P5, PT, R0.reuse, RZ, P1 ;  /* 0x000000ff0000720c */ /* 0x040fe40000fa4270 */
[C---:B------:R-:W-:Y:S02]  /*6620*/  ISETP.GT.AND P1, PT, R0.reuse, 0x8, P1 ;  /* 0x000000080000780c */ /* 0x040fe40000f24270 */
[----:B------:R-:W-:Y:S02]  /*6630*/  F2FP.BF16.F32.PACK_AB R81, RZ, R81 ;  /* 0x00000051ff51723e */ /* 0x000fe400000010ff */
[----:B------:R-:W-:Y:S02]  /*6640*/  F2FP.BF16.F32.PACK_AB R82, RZ, R82 ;  /* 0x00000052ff52723e */ /* 0x000fe400000010ff */
[----:B------:R-:W-:Y:S01]  /*6650*/  F2FP.BF16.F32.PACK_AB R83, RZ, R83 ;  /* 0x00000053ff53723e */ /* 0x000fe200000010ff */
[----:B------:R-:W-:Y:S01]  /*6660*/  @P4 STG.E.U16 desc[UR54][R2.64+0xe2], R81 ;  /* 0x0000e25102004986 */ /* 0x000fe2000c101536 */
[----:B------:R-:W-:-:S02]  /*6670*/  ISETP.GT.AND P0, PT, R0, 0x8, P0 ;  /* 0x000000080000780c */ /* 0x000fc40000704270 */
[----:B------:R-:W-:Y:S01]  /*6680*/  F2FP.BF16.F32.PACK_AB R84, RZ, R84 ;  /* 0x00000054ff54723e */ /* 0x000fe200000010ff */
[----:B------:R-:W-:Y:S01]  /*6690*/  @P3 STG.E.U16 desc[UR54][R4.64+0xe0], R82 ;  /* 0x0000e05204003986 */ /* 0x000fe2000c101536 */
[----:B------:R-:W-:Y:S02]  /*66a0*/  F2FP.BF16.F32.PACK_AB R85, RZ, R85 ;  /* 0x00000055ff55723e */ /* 0x000fe400000010ff */
[----:B------:R-:W-:Y:S01]  /*66b0*/  F2FP.BF16.F32.PACK_AB R86, RZ, R86 ;  /* 0x00000056ff56723e */ /* 0x000fe200000010ff */
[----:B------:R-:W-:Y:S01]  /*66c0*/  @P2 STG.E.U16 desc[UR54][R4.64+0xe2], R83 ;  /* 0x0000e25304002986 */ /* 0x000fe2000c101536 */
[----:B------:R-:W-:-:S03]  /*66d0*/  F2FP.BF16.F32.PACK_AB R87, RZ, R87 ;  /* 0x00000057ff57723e */ /* 0x000fc600000010ff */
[----:B------:R-:W-:Y:S04]  /*66e0*/  @P5 STG.E.U16 desc[UR54][R2.64+0xf0], R84 ;  /* 0x0000f05402005986 */ /* 0x000fe8000c101536 */
[----:B------:R0:W-:Y:S02]  /*66f0*/  @P6 STG.E.U16 desc[UR54][R2.64+0xf2], R85 ;  /* 0x0000f25502006986 */ /* 0x0001e4000c101536 */
[----:B0-----:R-:W-:Y:S02]  /*6700*/  @P1 IMAD.MOV.U32 R2, RZ, RZ, R4 ;  /* 0x000000ffff021224 */ /* 0x001fe400078e0004 */
[----:B------:R-:W-:-:S05]  /*6710*/  @P1 IMAD.MOV.U32 R3, RZ, RZ, R5 ;  /* 0x000000ffff031224 */ /* 0x000fca00078e0005 */
[----:B------:R0:W-:Y:S04]  /*6720*/  @P1 STG.E.U16 desc[UR54][R2.64+0xf0], R86 ;  /* 0x0000f05602001986 */ /* 0x0001e8000c101536 */
[----:B------:R0:W-:Y:S02]  /*6730*/  @P0 STG.E.U16 desc[UR54][R4.64+0xf2], R87 ;  /* 0x0000f25704000986 */ /* 0x0001e4000c101536 */
.L_x_161:
[----:B------:R-:W-:Y:S05]  /*6740*/  BSYNC B0 ;  /* 0x0000000000007941 */ /* 0x000fea0003800000 */
.L_x_35:
[----:B0-----:R-:W-:Y:S01]  /*6750*/  IMAD.U32 R2, RZ, RZ, UR52 ;  /* 0x00000034ff027e24 */ /* 0x001fe2000f8e00ff */
[----:B------:R-:W-:Y:S01]  /*6760*/  ULDC.64 UR4, c[0x0][0x650] ;  /* 0x0001940000047ab9 */ /* 0x000fe20000000a00 */
[----:B------:R-:W-:Y:S01]  /*6770*/  IMAD.U32 R3, RZ, RZ, UR53 ;  /* 0x00000035ff037e24 */ /* 0x000fe2000f8e00ff */
[----:B------:R0:W-:Y:S01]  /*6780*/  SYNCS.ARRIVE.TRANS64.A1T0 RZ, [R98+UR50], RZ ;  /* 0x000000ff62ff79a7 */ /* 0x0001e20008100032 */
[----:B------:R-:W-:Y:S01]  /*6790*/  PRMT R0, RZ, 0x7610, R0 ;  /* 0x00007610ff007816 */ /* 0x000fe20000000000 */
[----:B------:R-:W-:Y:S01]  /*67a0*/  IMAD.MOV.U32 R18, RZ, RZ, -0x1 ;  /* 0xffffffffff127424 */ /* 0x000fe200078e00ff */
[----:B------:R-:W-:Y:S01]  /*67b0*/  LEA R16, P0, R2, R16, 0x1 ;  /* 0x0000001002107211 */ /* 0x000fe200078008ff */
[----:B------:R-:W-:Y:S02]  /*67c0*/  IMAD.MOV.U32 R2, RZ, RZ, -0x1 ;  /* 0xffffffffff027424 */ /* 0x000fe400078e00ff */
[----:B------:R-:W-:Y:S01]  /*67d0*/  IMAD.MOV.U32 R19, RZ, RZ, -0x1 ;  /* 0xffffffffff137424 */ /* 0x000fe200078e00ff */
[----:B------:R-:W-:-:S02]  /*67e0*/  IADD3.X R17, R17, UR41, RZ, P0, !PT ;  /* 0x0000002911117c10 */ /* 0x000fc400087fe4ff */
[----:B------:R-:W-:-:S04]  /*67f0*/  ISETP.GE.U32.AND P0, PT, R16, UR4, PT ;  /* 0x0000000410007c0c */ /* 0x000fc8000bf06070 */
[----:B------:R-:W-:-:S13]  /*6800*/  ISETP.GE.U32.AND.EX P0, PT, R17, UR5, PT, P0 ;  /* 0x0000000511007c0c */ /* 0x000fda000bf06100 */
[----:B0-----:R-:W-:Y:S05]  /*6810*/  @P0 BRA `(.L_x_162) ;  /* 0x0000000400700947 */ /* 0x001fea0003800000 */
[----:B------:R-:W0:Y:S01]  /*6820*/  S2UR UR7, SR_CTAID.X ;  /* 0x00000000000779c3 */ /* 0x000e220000002500 */
[----:B------:R-:W-:Y:S01]  /*6830*/  ULDC.64 UR4, c[0x0][0x628] ;  /* 0x00018a0000047ab9 */ /* 0x000fe20000000a00 */
[----:B------:R-:W-:Y:S01]  /*6840*/  ULDC UR6, c[0x0][0x150] ;  /* 0x0000540000067ab9 */ /* 0x000fe20000000800 */
[----:B------:R-:W-:Y:S01]  /*6850*/  ISETP.NE.U32.AND P0, PT, RZ, UR4, PT ;  /* 0x00000004ff007c0c */ /* 0x000fe2000bf05070 */
[----:B------:R-:W-:Y:S01]  /*6860*/  ULDC UR15, c[0x0][0x630] ;  /* 0x00018c00000f7ab9 */ /* 0x000fe20000000800 */
[C---:B------:R-:W-:Y:S02]  /*6870*/  R2UR UR17, R16.reuse ;  /* 0x00000000101172ca */ /* 0x040fe400000e0000 */
[----:B------:R-:W-:Y:S01]  /*6880*/  ISETP.NE.AND.EX P0, PT, RZ, UR5, PT, P0 ;  /* 0x00000005ff007c0c */ /* 0x000fe2000bf05300 */
[----:B------:R-:W1:Y:S01]  /*6890*/  S2UR UR16, SR_CTAID.Y ;  /* 0x00000000001079c3 */ /* 0x000e620000002600 */
[----:B------:R-:W-:Y:S02]  /*68a0*/  R2UR UR12, R16 ;  /* 0x00000000100c72ca */ /* 0x000fe400000e0000 */
[----:B------:R-:W-:-:S02]  /*68b0*/  R2UR UR13, R17 ;  /* 0x00000000110d72ca */ /* 0x000fc400000e0000 */
[----:B0-----:R-:W-:-:S05]  /*68c0*/  I2FP.F32.U32 R0, UR7 ;  /* 0x0000000700007c45 */ /* 0x001fca0008201000 */
[----:B------:R-:W-:Y:S01]  /*68d0*/  FMUL R0, R0, UR6 ;  /* 0x0000000600007c20 */ /* 0x000fe20008400000 */
[----:B------:R-:W-:Y:S01]  /*68e0*/  ULDC UR6, c[0x0][0x154] ;  /* 0x0000550000067ab9 */ /* 0x000fe20000000800 */
[----:B-1----:R-:W-:-:S04]  /*68f0*/  I2FP.F32.U32 R2, UR16 ;  /* 0x0000001000027c45 */ /* 0x002fc80008201000 */
[----:B------:R-:W0:Y:S01]  /*6900*/  F2I.U32.TRUNC.NTZ R0, R0 ;  /* 0x0000000000007305 */ /* 0x000e22000020f000 */
[----:B------:R-:W-:Y:S01]  /*6910*/  FMUL R2, R2, UR6 ;  /* 0x0000000602027c20 */ /* 0x000fe20008400000 */
[----:B------:R-:W-:Y:S06]  /*6920*/  @!P0 BRA `(.L_x_163) ;  /* 0x0000000000308947 */ /* 0x000fec0003800000 */
        /* <DEDUP_REMOVED lines=12> */
.L_x_163:
[----:B------:R-:W-:Y:S01]  /*69f0*/  USHF.R.U64 UR6, UR12, UR15, UR13 ;  /* 0x0000000f0c067299 */ /* 0x000fe2000800120d */
[----:B------:R-:W-:Y:S01]  /*6a00*/  R2UR UR5, R17 ;  /* 0x00000000110572ca */ /* 0x000fe200000e0000 */
[----:B------:R-:W-:Y:S01]  /*6a10*/  USHF.R.U32.HI UR4, URZ, UR15, UR13 ;  /* 0x0000000f3f047299 */ /* 0x000fe2000801160d */
[----:B------:R-:W1:Y:S01]  /*6a20*/  F2I.U32.TRUNC.NTZ R2, R2 ;  /* 0x0000000200027305 */ /* 0x000e62000020f000 */
[----:B------:R-:W-:Y:S01]  /*6a30*/  UIADD3 UR9, UP0, URZ, -UR6, URZ ;  /* 0x800000063f097290 */ /* 0x000fe2000ff1e03f */
[----:B------:R-:W-:Y:S01]  /*6a40*/  ULDC.64 UR10, c[0x0][0x620] ;  /* 0x00018800000a7ab9 */ /* 0x000fe20000000a00 */
[----:B------:R-:W-:Y:S02]  /*6a50*/  ULDC UR14, c[0x0][0x608] ;  /* 0x00018200000e7ab9 */ /* 0x000fe40000000800 */
[----:B------:R-:W-:Y:S01]  /*6a60*/  UIADD3.X UR4, URZ, ~UR4, URZ, UP0, !UPT ;  /* 0x800000043f047290 */ /* 0x000fe200087fe43f */
[----:B------:R-:W-:Y:S01]  /*6a70*/  ULDC UR15, c[0x0][0x658] ;  /* 0x00019600000f7ab9 */ /* 0x000fe20000000800 */
[----:B------:R-:W-:-:S02]  /*6a80*/  ULDC UR12, c[0x0][0x144] ;  /* 0x00005100000c7ab9 */ /* 0x000fc40000000800 */
[----:B------:R-:W-:Y:S01]  /*6a90*/  UIMAD UR8, UR4, UR10, URZ ;  /* 0x0000000a040872a4 */ /* 0x000fe2000f8e023f */
[----:B------:R-:W-:Y:S02]  /*6aa0*/  ULDC UR22, c[0x0][0x148] ;  /* 0x0000520000167ab9 */ /* 0x000fe40000000800 */
[----:B------:R-:W-:Y:S01]  /*6ab0*/  UMOV UR4, UR17 ;  /* 0x0000001100047c82 */ /* 0x000fe20008000000 */
[----:B------:R-:W-:Y:S02]  /*6ac0*/  UIMAD UR8, UR9, UR11, UR8 ;  /* 0x0000000b090872a4 */ /* 0x000fe4000f8e0208 */
[----:B------:R-:W-:Y:S01]  /*6ad0*/  UIMAD.WIDE.U32 UR4, UR9, UR10, UR4 ;  /* 0x0000000a090472a5 */ /* 0x000fe2000f8e0004 */
[----:B0-----:R-:W-:Y:S01]  /*6ae0*/  R2UR UR9, R0 ;  /* 0x00000000000972ca */ /* 0x001fe200000e0000 */
[----:B------:R-:W-:Y:S01]  /*6af0*/  ULDC UR20, c[0x0][0x648] ;  /* 0x0001920000147ab9 */ /* 0x000fe20000000800 */
[----:B-1----:R-:W-:Y:S01]  /*6b00*/  R2UR UR13, R2 ;  /* 0x00000000020d72ca */ /* 0x002fe200000e0000 */
[----:B------:R-:W-:Y:S01]  /*6b10*/  UIADD3 UR8, UR5, UR8, URZ ;  /* 0x0000000805087290 */ /* 0x000fe2000fffe03f */
[----:B------:R-:W-:-:S02]  /*6b20*/  ULDC UR21, c[0x0][0x638] ;  /* 0x00018e0000157ab9 */ /* 0x000fc40000000800 */
[----:B------:R-:W-:Y:S02]  /*6b30*/  ULDC UR5, c[0x0][0x618] ;  /* 0x0001860000057ab9 */ /* 0x000fe40000000800 */
[----:B------:R-:W-:Y:S02]  /*6b40*/  USHF.R.U64 UR10, UR4, UR5, UR8 ;  /* 0x00000005040a7299 */ /* 0x000fe40008001208 */
[----:B------:R-:W-:-:S03]  /*6b50*/  USHF.R.U32.HI UR8, URZ, UR5, UR8 ;  /* 0x000000053f087299 */ /* 0x000fc60008011608 */
[----:B------:R-:W-:Y:S01]  /*6b60*/  ULDC.64 UR4, c[0x0][0x640] ;  /* 0x0001900000047ab9 */ /* 0x000fe20000000a00 */
[----:B------:R-:W-:Y:S01]  /*6b70*/  USHF.R.U64 UR11, UR10, UR14, UR8 ;  /* 0x0000000e0a0b7299 */ /* 0x000fe20008001208 */
[----:B------:R-:W-:Y:S01]  /*6b80*/  ISETP.NE.U32.AND P0, PT, RZ, UR4, PT ;  /* 0x00000004ff007c0c */ /* 0x000fe2000bf05070 */
[----:B------:R-:W-:Y:S02]  /*6b90*/  USHF.R.U32.HI UR8, URZ, UR14, UR8 ;  /* 0x0000000e3f087299 */ /* 0x000fe40008011608 */
[----:B------:R-:W-:Y:S01]  /*6ba0*/  UIADD3 UR9, -UR9, URZ, URZ ;  /* 0x0000003f09097290 */ /* 0x000fe2000fffe13f */
[----:B------:R-:W-:Y:S01]  /*6bb0*/  ISETP.NE.AND.EX P0, PT, RZ, UR5, PT, P0 ;  /* 0x00000005ff007c0c */ /* 0x000fe2000bf05300 */
[----:B------:R-:W-:Y:S02]  /*6bc0*/  USHF.R.U64 UR17, UR11, UR15, UR8 ;  /* 0x0000000f0b117299 */ /* 0x000fe40008001208 */
[----:B------:R-:W-:Y:S02]  /*6bd0*/  UIADD3 UR18, -UR13, URZ, URZ ;  /* 0x0000003f0d127290 */ /* 0x000fe4000fffe13f */
[----:B------:R-:W-:-:S02]  /*6be0*/  USHF.R.U32.HI UR15, URZ, UR15, UR8 ;  /* 0x0000000f3f0f7299 */ /* 0x000fc40008011608 */
[----:B------:R-:W-:Y:S01]  /*6bf0*/  UIMAD UR19, UR12, UR9, UR7 ;  /* 0x000000090c1372a4 */ /* 0x000fe2000f8e0207 */
[----:B------:R-:W-:-:S05]  /*6c00*/  UMOV UR14, UR17 ;  /* 0x00000011000e7c82 */ /* 0x000fca0008000000 */
[----:B------:R-:W-:Y:S06]  /*6c10*/  @!P0 BRA `(.L_x_164) ;  /* 0x0000000000288947 */ /* 0x000fec0003800000 */
        /* <DEDUP_REMOVED lines=10> */
.L_x_164:
[----:B------:R-:W-:Y:S01]  /*6cc0*/  UISETP.NE.AND UP0, UPT, UR38, URZ, UPT ;  /* 0x0000003f2600728c */ /* 0x000fe2000bf05270 */
[----:B------:R-:W-:Y:S01]  /*6cd0*/  IMAD.MOV.U32 R0, RZ, RZ, 0x1 ;  /* 0x00000001ff007424 */ /* 0x000fe200078e00ff */
[----:B------:R-:W-:Y:S01]  /*6ce0*/  USHF.R.U64 UR5, UR14, UR20, UR15 ;  /* 0x000000140e057299 */ /* 0x000fe2000800120f */
[----:B------:R-:W-:Y:S01]  /*6cf0*/  IMAD.U32 R19, RZ, RZ, UR6 ;  /* 0x00000006ff137e24 */ /* 0x000fe2000f8e00ff */
[----:B------:R-:W-:Y:S02]  /*6d00*/  ULOP3.LUT UR4, UR11, UR47, URZ, 0xc0, !UPT ;  /* 0x0000002f0b047292 */ /* 0x000fe4000f8ec03f */
[----:B------:R-:W-:Y:S02]  /*6d10*/  UIADD3 UR7, -UR5, URZ, URZ ;  /* 0x0000003f05077290 */ /* 0x000fe4000fffe13f */
[----:B------:R-:W-:Y:S02]  /*6d20*/  UIMAD UR4, UR44, UR5, UR4 ;  /* 0x000000052c0472a4 */ /* 0x000fe4000f8e0204 */
[----:B------:R-:W-:-:S02]  /*6d30*/  ULOP3.LUT UR10, UR10, UR43, URZ, 0xc0, !UPT ;  /* 0x0000002b0a0a7292 */ /* 0x000fc4000f8ec03f */
[----:B------:R-:W-:Y:S02]  /*6d40*/  @UP0 UIMAD UR19, UR22, UR18, UR16 ;  /* 0x00000012161302a4 */ /* 0x000fe4000f8e0210 */
[----:B------:R-:W-:Y:S01]  /*6d50*/  UIMAD UR5, UR7, UR21, UR17 ;  /* 0x00000015070572a4 */ /* 0x000fe2000f8e0211 */
[----:B------:R-:W-:Y:S02]  /*6d60*/  ULDC UR8, c[0x0][0x600] ;  /* 0x0001800000087ab9 */ /* 0x000fe40000000800 */
[----:B------:R-:W-:Y:S01]  /*6d70*/  ULDC UR7, c[0x0][0x610] ;  /* 0x0001840000077ab9 */ /* 0x000fe20000000800 */
[----:B------:R-:W-:Y:S02]  /*6d80*/  UIMAD UR5, UR5, UR8, UR10 ;  /* 0x00000008050572a4 */ /* 0x000fe4000f8e020a */
[----:B------:R-:W-:-:S04]  /*6d90*/  UIMAD UR4, UR4, UR7, UR19 ;  /* 0x00000007040472a4 */ /* 0x000fc8000f8e0213 */
[----:B------:R-:W-:Y:S02]  /*6da0*/  USEL UR7, UR5, UR4, !UP0 ;  /* 0x0000000405077287 */ /* 0x000fe4000c000000 */
[----:B------:R-:W-:-:S04]  /*6db0*/  USEL UR4, UR4, UR5, !UP0 ;  /* 0x0000000504047287 */ /* 0x000fc8000c000000 */
[----:B------:R-:W-:Y:S02]  /*6dc0*/  IMAD.U32 R2, RZ, RZ, UR7 ;  /* 0x00000007ff027e24 */ /* 0x000fe4000f8e00ff */
[----:B------:R-:W-:-:S07]  /*6dd0*/  IMAD.U32 R18, RZ, RZ, UR4 ;  /* 0x00000004ff127e24 */ /* 0x000fce000f8e00ff */
.L_x_162:
[----:B------:R-:W-:Y:S01]  /*6de0*/  UIADD3 UR45, UR36, UR45, URZ ;  /* 0x0000002d242d7290 */ /* 0x000fe2000fffe03f */
[----:B------:R-:W-:Y:S02]  /*6df0*/  LOP3.LUT P0, RZ, R0, 0xff, RZ, 0xc0, !PT ;  /* 0x000000ff00ff7812 */ /* 0x000fe4000780c0ff */
[----:B------:R-:W-:Y:S01]  /*6e00*/  LOP3.LUT R100, R100, 0x1, RZ, 0x3c, !PT ;  /* 0x0000000164647812 */ /* 0x000fe200078e3cff */
[----:B------:R-:W-:Y:S02]  /*6e10*/  USHF.R.U32.HI UR4, URZ, 0x2, UR45 ;  /* 0x000000023f047899 */ /* 0x000fe4000801162d */
[----:B------:R-:W-:Y:S02]  /*6e20*/  UISETP.GT.U32.AND UP0, UPT, UR45, 0x3, UPT ;  /* 0x000000032d00788c */ /* 0x000fe4000bf04070 */
[----:B------:R-:W-:Y:S02]  /*6e30*/  ULOP3.LUT UR4, UR4, 0x1, URZ, 0xc0, !UPT ;  /* 0x0000000104047892 */ /* 0x000fe4000f8ec03f */
[----:B------:R-:W-:-:S02]  /*6e40*/  UISETP.LT.U32.AND UP0, UPT, UR36, 0x4, UP0 ;  /* 0x000000042400788c */ /* 0x000fc40008701070 */
[----:B------:R-:W-:Y:S02]  /*6e50*/  UISETP.NE.U32.AND UP1, UPT, UR4, 0x1, UPT ;  /* 0x000000010400788c */ /* 0x000fe4000bf25070 */
[----:B------:R-:W-:Y:S02]  /*6e60*/  USEL UR5, URZ, 0x1, !UP0 ;  /* 0x000000013f057887 */ /* 0x000fe4000c000000 */
[----:B------:R-:W-:Y:S02]  /*6e70*/  UISETP.GT.U32.AND UP1, UPT, UR36, 0x3, !UP1 ;  /* 0x000000032400788c */ /* 0x000fe4000cf24070 */
[----:B------:R-:W-:Y:S02]  /*6e80*/  ULOP3.LUT UR45, UR45, 0x3, URZ, 0xc0, !UPT ;  /* 0x000000032d2d7892 */ /* 0x000fe4000f8ec03f */
[----:B------:R-:W-:-:S04]  /*6e90*/  USEL UR4, URZ, 0x1, !UP1 ;  /* 0x000000013f047887 */ /* 0x000fc8000c800000 */
[----:B------:R-:W-:Y:S01]  /*6ea0*/  ULOP3.LUT UR48, UR4, UR48, UR5, 0x96, !UPT ;  /* 0x0000003004307292 */ /* 0x000fe2000f8e9605 */
[----:B------:R-:W-:Y:S11]  /*6eb0*/  @P0 BRA `(.L_x_165) ;  /* 0xffffffa800680947 */ /* 0x000ff6000383ffff */
[----:B------:R-:W-:Y:S05]  /*6ec0*/  EXIT ;  /* 0x000000000000794d */ /* 0x000fea0003800000 */
.L_x_16:
[----:B------:R-:W-:-:S08]  /*6ed0*/  ISETP.NE.AND P0, PT, RZ, UR6, PT ;  /* 0x00000006ff007c0c */ /* 0x000fd0000bf05270 */
[----:B------:R-:W0:-:S00]  /*6ee0*/  USETMAXREG.DEALLOC.CTAPOOL 0x28 ;  /* 0x00000028000079c8 */ /* 0x000e0000080e0500 */
[----:B------:R-:W-:Y:S05]  /*6ef0*/  @P0 EXIT ;  /* 0x000000000000094d */ /* 0x000fea0003800000 */
[----:B0-----:R-:W-:Y:S01]  /*6f00*/  LOP3.LUT P0, RZ, R4, 0xff, RZ, 0xc0, !PT ;  /* 0x000000ff04ff7812 */ /* 0x001fe2000780c0ff */
[----:B------:R-:W-:Y:S02]  /*6f10*/  IMAD.MOV.U32 R9, RZ, RZ, 0x1 ;  /* 0x00000001ff097424 */ /* 0x000fe400078e00ff */
[----:B------:R-:W-:-:S10]  /*6f20*/  IMAD.MOV.U32 R8, RZ, RZ, RZ ;  /* 0x000000ffff087224 */ /* 0x000fd400078e00ff */
[----:B------:R-:W-:Y:S05]  /*6f30*/  @!P0 BRA `(.L_x_166) ;  /* 0x0000000c00a08947 */ /* 0x000fea0003800000 */
[----:B------:R-:W0:Y:S01]  /*6f40*/  S2UR UR5, SR_CgaCtaId ;  /* 0x00000000000579c3 */ /* 0x000e220000008800 */
[----:B------:R-:W-:Y:S01]  /*6f50*/  UMOV UR7, 0x1 ;  /* 0x0000000100077882 */ /* 0x000fe20000000000 */
[----:B------:R-:W-:Y:S01]  /*6f60*/  LOP3.LUT P0, RZ, R0, 0x1f, RZ, 0xc0, !PT ;  /* 0x0000001f00ff7812 */ /* 0x000fe2000780c0ff */
[----:B------:R-:W-:Y:S01]  /*6f70*/  ULDC UR13, c[0x0][0x658] ;  /* 0x00019600000d7ab9 */ /* 0x000fe20000000800 */
[----:B------:R-:W-:Y:S01]  /*6f80*/  UMOV UR6, 0xffffffff ;  /* 0xffffffff00067882 */ /* 0x000fe20000000000 */
[----:B------:R-:W-:Y:S01]  /*6f90*/  BSSY B0, `(.L_x_166) ;  /* 0x00000e2000007945 */ /* 0x000fe20003800000 */
[----:B------:R-:W-:Y:S01]  /*6fa0*/  USHF.L.U32 UR6, UR6, UR13, URZ ;  /* 0x0000000d06067299 */ /* 0x000fe2000800063f */
[C---:B------:R-:W-:Y:S01]  /*6fb0*/  ISETP.NE.AND P3, PT, R3.reuse, RZ, PT ;  /* 0x000000ff0300720c */ /* 0x040fe20003f65270 */
[----:B------:R-:W-:Y:S01]  /*6fc0*/  IMAD.MOV.U32 R0, RZ, RZ, 0x1 ;  /* 0x00000001ff007424 */ /* 0x000fe200078e00ff */
[----:B------:R-:W-:Y:S01]  /*6fd0*/  ISETP.NE.OR P0, PT, R3, RZ, !P0 ;  /* 0x000000ff0300720c */ /* 0x000fe20004705670 */
[----:B------:R-:W-:Y:S01]  /*6fe0*/  IMAD.MOV.U32 R9, RZ, RZ, 0x1 ;  /* 0x00000001ff097424 */ /* 0x000fe200078e00ff */
[----:B------:R-:W-:Y:S01]  /*6ff0*/  ULDC UR14, c[0x0][0x600] ;  /* 0x00018000000e7ab9 */ /* 0x000fe20000000800 */
[----:B------:R-:W-:Y:S01]  /*7000*/  IMAD.MOV.U32 R8, RZ, RZ, RZ ;  /* 0x000000ffff087224 */ /* 0x000fe200078e00ff */
[----:B------:R-:W-:Y:S01]  /*7010*/  UMOV UR29, 0x5 ;  /* 0x00000005001d7882 */ /* 0x000fe20000000000 */
[----:B------:R-:W-:-:S02]  /*7020*/  UIADD3 UR46, UR37, 0x1, URZ ;  /* 0x00000001252e7890 */ /* 0x000fc4000fffe03f */
[----:B------:R-:W-:Y:S02]  /*7030*/  ULOP3.LUT UR45, UR40, 0x2, URZ, 0xfc, !UPT ;  /* 0x00000002282d7892 */ /* 0x000fe4000f8efc3f */
[----:B------:R-:W-:Y:S02]  /*7040*/  UIADD3 UR14, UR14, -0x1, URZ ;  /* 0xffffffff0e0e7890 */ /* 0x000fe4000fffe03f */
[----:B------:R-:W-:Y:S02]  /*7050*/  USHF.L.U32 UR13, UR7, UR13, URZ ;  /* 0x0000000d070d7299 */ /* 0x000fe4000800063f */
[----:B------:R-:W-:Y:S02]  /*7060*/  ULOP3.LUT UR22, URZ, UR6, URZ, 0x33, !UPT ;  /* 0x000000063f167292 */ /* 0x000fe4000f8e333f */
[----:B0-----:R-:W-:Y:S02]  /*7070*/  ULOP3.LUT UR4, UR5, 0x1, URZ, 0xc0, !UPT ;  /* 0x0000000105047892 */ /* 0x001fe4000f8ec03f */
[----:B------:R-:W-:-:S02]  /*7080*/  USHF.R.U32.HI UR44, URZ, 0x1, UR5 ;  /* 0x000000013f2c7899 */ /* 0x000fc40008011605 */
[----:B------:R-:W-:Y:S02]  /*7090*/  USHF.L.U32 UR15, UR5, 0x6, URZ ;  /* 0x00000006050f7899 */ /* 0x000fe4000800063f */
[----:B------:R-:W-:Y:S02]  /*70a0*/  USHF.L.U32 UR21, UR5, 0xc, URZ ;  /* 0x0000000c05157899 */ /* 0x000fe4000800063f */
[----:B------:R-:W-:Y:S02]  /*70b0*/  ULOP3.LUT UR5, UR5, 0xfffffffe, URZ, 0xc0, !UPT ;  /* 0xfffffffe05057892 */ /* 0x000fe4000f8ec03f */
[----:B------:R-:W-:Y:S02]  /*70c0*/  UISETP.GT.U32.AND UP0, UPT, UR4, 0xffff, UPT ;  /* 0x0000ffff0400788c */ /* 0x000fe4000bf04070 */
[----:B------:R-:W-:Y:S02]  /*70d0*/  USHF.L.U32 UR23, UR7, UR5, URZ ;  /* 0x0000000507177299 */ /* 0x000fe4000800063f */
[----:B------:R-:W-:-:S02]  /*70e0*/  ULOP3.LUT UR5, UR5, 0x1, URZ, 0xfc, !UPT ;  /* 0x0000000105057892 */ /* 0x000fc4000f8efc3f */
[----:B------:R-:W-:Y:S02]  /*70f0*/  USEL UR4, UR4, 0xffff, !UP0 ;  /* 0x0000ffff04047887 */ /* 0x000fe4000c000000 */
[----:B------:R-:W-:Y:S02]  /*7100*/  USHF.L.U32 UR5, UR7, UR5, URZ ;  /* 0x0000000507057299 */ /* 0x000fe4000800063f */
[----:B------:R-:W-:Y:S02]  /*7110*/  ULOP3.LUT UR4, UR4, 0xffff, URZ, 0xc0, !UPT ;  /* 0x0000ffff04047892 */ /* 0x000fe4000f8ec03f */
[----:B------:R-:W-:Y:S02]  /*7120*/  ULOP3.LUT UR15, UR15, 0x40, URZ, 0xc0, !UPT ;  /* 0x000000400f0f7892 */ /* 0x000fe4000f8ec03f */
[----:B------:R-:W-:Y:S02]  /*7130*/  ULOP3.LUT UR21, UR21, 0x1000, URZ, 0xc0, !UPT ;  /* 0x0000100015157892 */ /* 0x000fe4000f8ec03f */
[----:B------:R-:W-:-:S02]  /*7140*/  ULOP3.LUT UR23, UR23, UR5, URZ, 0xfc, !UPT ;  /* 0x0000000517177292 */ /* 0x000fc4000f8efc3f */
[----:B------:R-:W-:Y:S01]  /*7150*/  USHF.L.U32 UR29, UR29, UR4, URZ ;  /* 0x000000041d1d7299 */ /* 0x000fe2000800063f */
[----:B------:R-:W-:-:S11]  /*7160*/  ULDC.64 UR30, c[0x0][0x198] ;  /* 0x00006600001e7ab9 */ /* 0x000fd60000000a00 */
.L_x_178:
[----:B------:R-:W-:-:S03]  /*7170*/  UMOV UR4, 0xffffffff ;  /* 0xffffffff00047882 */ /* 0x000fc60000000000 */
[----:B------:R-:W-:Y:S05]  /*7180*/  BRA.DIV UR4, `(.L_x_167) ;  /* 0x0000001204247947 */ /* 0x000fea000b800000 */
[----:B------:R-:W-:-:S13]  /*7190*/  ELECT P6, URZ, PT ;  /* 0x00000000003f782f */ /* 0x000fda00038c0000 */
.L_x_191:
[----:B------:R-:W0:Y:S01]  /*71a0*/  LDC R3, c[0x0][0x28c] ;  /* 0x0000a300ff037b82 */ /* 0x000e220000000800 */
[----:B------:R-:W-:Y:S01]  /*71b0*/  BSSY B1, `(.L_x_168) ;  /* 0x000004a000017945 */ /* 0x000fe20003800000 */
[----:B0-----:R-:W-:-:S13]  /*71c0*/  ISETP.LT.OR P6, PT, R3, 0x1, !P6 ;  /* 0x000000010300780c */ /* 0x001fda00077c1670 */
[----:B------:R-:W-:Y:S05]  /*71d0*/  @P6 BRA `(.L_x_169) ;  /* 0x00000004001c6947 */ /* 0x000fea0003800000 */
[----:B------:R-:W-:Y:S01]  /*71e0*/  LEA R18, R18, UR44, 0x1 ;  /* 0x0000002c12127c11 */ /* 0x000fe2000f8e08ff */
[----:B------:R-:W-:Y:S01]  /*71f0*/  IMAD.MOV.U32 R11, RZ, RZ, RZ ;  /* 0x000000ffff0b7224 */ /* 0x000fe200078e00ff */
[----:B------:R-:W-:Y:S01]  /*7200*/  LEA R6, R2, UR15, 0x7 ;  /* 0x0000000f02067c11 */ /* 0x000fe2000f8e38ff */
[----:B------:R-:W-:Y:S02]  /*7210*/  IMAD.U32 R12, RZ, RZ, UR46 ;  /* 0x0000002eff0c7e24 */ /* 0x000fe4000f8e00ff */
[----:B------:R-:W-:Y:S02]  /*7220*/  IMAD.MOV.U32 R2, RZ, RZ, R9 ;  /* 0x000000ffff027224 */ /* 0x000fe400078e0009 */
[----:B------:R-:W-:Y:S02]  /*7230*/  IMAD.MOV.U32 R3, RZ, RZ, R8 ;  /* 0x000000ffff037224 */ /* 0x000fe400078e0008 */
[----:B------:R-:W-:-:S07]  /*7240*/  IMAD.SHL.U32 R18, R18, 0x20, RZ ;  /* 0x0000002012127824 */ /* 0x000fce00078e00ff */
.L_x_173:
[----:B------:R-:W0:Y:S01]  /*7250*/  S2R R5, SR_CgaCtaId ;  /* 0x0000000000057919 */ /* 0x000e220000008800 */
[----:B------:R-:W-:-:S04]  /*7260*/  MOV R4, 0x400 ;  /* 0x0000040000047802 */ /* 0x000fc80000000f00 */
[----:B0-----:R-:W-:Y:S02]  /*7270*/  LEA R10, R5, R4, 0x18 ;  /* 0x00000004050a7211 */ /* 0x001fe400078ec0ff */
[----:B------:R-:W-:Y:S01]  /*7280*/  SHF.L.U32 R4, R2, 0x1f, RZ ;  /* 0x0000001f02047819 */ /* 0x000fe200000006ff */
[----:B------:R-:W0:Y:S02]  /*7290*/  @!P3 LDC R5, c[0x0][0x500] ;  /* 0x00014000ff05bb82 */ /* 0x000e240000000800 */
[----:B------:R-:W-:-:S04]  /*72a0*/  IMAD R7, R3, 0x8, R10 ;  /* 0x0000000803077824 */ /* 0x000fc800078e020a */
[----:B------:R-:W1:Y:S02]  /*72b0*/  SYNCS.PHASECHK.TRANS64.TRYWAIT P1, [R7+URZ+0x20], R4 ;  /* 0x00002004070075a7 */ /* 0x000e64000802017f */
[----:B-1----:R-:W-:Y:S05]  /*72c0*/  @!P1 BRA `(.L_x_170) ;  /* 0x0000000c00f49947 */ /* 0x002fea0003800000 */
.L_x_192:
[----:B------:R-:W-:Y:S01]  /*72d0*/  UPRMT UR4, UR45, 0x9910, URZ ;  /* 0x000099102d047896 */ /* 0x000fe2000800003f */
[----:B0-----:R0:W-:Y:S03]  /*72e0*/  @!P3 SYNCS.ARRIVE.TRANS64 RZ, [R7+URZ], R5 ;  /* 0x0000000507ffb9a7 */ /* 0x0011e6000800003f */
[----:B------:R-:W-:-:S06]  /*72f0*/  UISETP.NE.AND UP0, UPT, UR4, 0x2, UPT ;  /* 0x000000020400788c */ /* 0x000fcc000bf05270 */
[----:B------:R-:W-:-:S13]  /*7300*/  PLOP3.LUT P1, PT, PT, PT, UP0, 0x80, 0x0 ;  /* 0x000000000000781c */ /* 0x000fda0003f2f008 */
[----:B0-----:R-:W-:Y:S05]  /*7310*/  @P1 BRA `(.L_x_171) ;  /* 0x0000000000041947 */ /* 0x001fea0003800000 */
[----:B------:R-:W-:Y:S01]  /*7320*/  BPT.TRAP 0x1 ;  /* 0x000000040000795c */ /* 0x000fe20000300000 */
.L_x_171:
[----:B------:R-:W-:Y:S05]  /*7330*/  @P0 BRA `(.L_x_172) ;  /* 0x0000000000040947 */ /* 0x000fea0003800000 */
[----:B------:R-:W-:Y:S01]  /*7340*/  BPT.TRAP 0x1 ;  /* 0x000000040000795c */ /* 0x000fe20000300000 */
.L_x_172:
[C---:B-1----:R-:W-:Y:S01]  /*7350*/  LEA R4, R3.reuse, UR44, 0x2 ;  /* 0x0000002c03047c11 */ /* 0x042fe2000f8e10ff */
[----:B------:R-:W-:Y:S01]  /*7360*/  VIADD R12, R12, 0xffffffff ;  /* 0xffffffff0c0c7836 */ /* 0x000fe20000000000 */
[----:B------:R-:W-:Y:S01]  /*7370*/  LEA R5, R3, UR21, 0xe ;  /* 0x0000001503057c11 */ /* 0x000fe2000f8e70ff */
[----:B------:R-:W-:Y:S01]  /*7380*/  UIADD3 UR4, UP0, UR30, 0xf0, URZ ;  /* 0x000000f01e047890 */ /* 0x000fe2000ff1e03f */
[----:B------:R-:W-:Y:S01]  /*7390*/  R2UR UR34, R11 ;  /* 0x000000000b2272ca */ /* 0x000fe200000e0000 */
[----:B------:R-:W-:Y:S01]  /*73a0*/  IMAD.SHL.U32 R4, R4, 0x800, RZ ;  /* 0x0000080004047824 */ /* 0x000fe200078e00ff */
[----:B------:R-:W-:Y:S01]  /*73b0*/  R2UR UR33, R7 ;  /* 0x00000000072172ca */ /* 0x000fe200000e0000 */
[--C-:B------:R-:W-:Y:S01]  /*73c0*/  IMAD R5, R5, 0x2, R10.reuse ;  /* 0x0000000205057824 */ /* 0x100fe200078e020a */
[----:B------:R-:W-:Y:S01]  /*73d0*/  R2UR UR36, R19 ;  /* 0x00000000132472ca */ /* 0x000fe200000e0000 */
[----:B------:R-:W-:Y:S01]  /*73e0*/  IMAD R4, R4, 0x2, R10 ;  /* 0x0000000204047824 */ /* 0x000fe200078e020a */
[----:B------:R-:W-:Y:S01]  /*73f0*/  R2UR UR35, R18 ;  /* 0x00000000122372ca */ /* 0x000fe200000e0000 */
[----:B------:R-:W-:Y:S01]  /*7400*/  UIADD3 UR42, UP1, UR30, 0x1f0, URZ ;  /* 0x000001f01e2a7890 */ /* 0x000fe2000ff3e03f */
[----:B------:R-:W-:Y:S01]  /*7410*/  R2UR UR8, R5 ;  /* 0x00000000050872ca */ /* 0x000fe200000e0000 */
[----:B------:R-:W-:Y:S01]  /*7420*/  UIADD3.X UR5, URZ, UR31, URZ, UP0, !UPT ;  /* 0x0000001f3f057290 */ /* 0x000fe200087fe43f */
[----:B------:R-:W-:Y:S01]  /*7430*/  R2UR UR24, R4 ;  /* 0x00000000041872ca */ /* 0x000fe200000e0000 */
[----:B------:R-:W-:Y:S01]  /*7440*/  UPRMT UR41, URZ, 0x5410, UR29 ;  /* 0x000054103f297896 */ /* 0x000fe2000800001d */
[----:B------:R-:W-:Y:S01]  /*7450*/  R2UR UR19, R6 ;  /* 0x00000000061372ca */ /* 0x000fe200000e0000 */
[----:B------:R-:W-:Y:S01]  /*7460*/  UIADD3 UR26, UR34, 0x40, URZ ;  /* 0x00000040221a7890 */ /* 0x000fe2000fffe03f */
[----:B------:R-:W-:Y:S01]  /*7470*/  ISETP.GT.AND P2, PT, R12, 0x1, PT ;  /* 0x000000010c00780c */ /* 0x000fe20003f44270 */
[----:B------:R-:W-:Y:S01]  /*7480*/  UIADD3.X UR43, URZ, UR31, URZ, UP1, !UPT ;  /* 0x0000001f3f2b7290 */ /* 0x000fe20008ffe43f */
[----:B------:R-:W-:Y:S01]  /*7490*/  VIADD R3, R3, 0x1 ;  /* 0x0000000103037836 */ /* 0x000fe20000000000 */
[----:B------:R-:W-:Y:S01]  /*74a0*/  UPRMT UR47, URZ, 0x5410, UR23 ;  /* 0x000054103f2f7896 */ /* 0x000fe20008000017 */
[----:B------:R-:W-:Y:S01]  /*74b0*/  VIADD R11, R11, 0x80 ;  /* 0x000000800b0b7836 */ /* 0x000fe20000000000 */
[----:B------:R-:W-:Y:S01]  /*74c0*/  UMOV UR6, 0x0 ;  /* 0x0000000000067882 */ /* 0x000fe20000000000 */
[----:B------:R-:W-:Y:S01]  /*74d0*/  UMOV UR7, 0x10000000 ;  /* 0x1000000000077882 */ /* 0x000fe20000000000 */
[----:B------:R-:W-:Y:S01]  /*74e0*/  UIADD3 UR16, UR8, 0x10180, URZ ;  /* 0x0001018008107890 */ /* 0x000fe2000fffe03f */
[----:B------:R-:W-:Y:S01]  /*74f0*/  ISETP.NE.AND P1, PT, R3, 0x4, PT ;  /* 0x000000040300780c */ /* 0x000fe20003f25270 */
[----:B------:R-:W-:-:S02]  /*7500*/  UIADD3 UR32, UR24, 0x180, URZ ;  /* 0x0000018018207890 */ /* 0x000fc4000fffe03f */
[----:B------:R-:W-:Y:S01]  /*7510*/  UIADD3 UR24, UR24, 0x2180, URZ ;  /* 0x0000218018187890 */ /* 0x000fe2000fffe03f */
[----:B------:R-:W-:Y:S01]  /*7520*/  SEL R5, RZ, 0x1, P1 ;  /* 0x00000001ff057807 */ /* 0x000fe20000800000 */
[----:B------:R-:W-:Y:S01]  /*7530*/  UIADD3 UR8, UR8, 0x14180, URZ ;  /* 0x0001418008087890 */ /* 0x000fe2000fffe03f */
[----:B------:R-:W-:Y:S01]  /*7540*/  SEL R3, R3, RZ, P1 ;  /* 0x000000ff03037207 */ /* 0x000fe20000800000 */
[----:B------:R-:W-:Y:S01]  /*7550*/  UMOV UR25, UR33 ;  /* 0x0000002100197c82 */ /* 0x000fe20008000000 */
[----:B------:R-:W-:Y:S01]  /*7560*/  UMOV UR28, UR36 ;  /* 0x00000024001c7c82 */ /* 0x000fe20008000000 */
[----:B------:R-:W-:Y:S01]  /*7570*/  UMOV UR27, UR35 ;  /* 0x00000023001b7c82 */ /* 0x000fe20008000000 */
[----:B------:R-:W-:Y:S01]  /*7580*/  UMOV UR17, UR33 ;  /* 0x0000002100117c82 */ /* 0x000fe20008000000 */
[----:B------:R-:W-:Y:S01]  /*7590*/  UMOV UR18, UR34 ;  /* 0x0000002200127c82 */ /* 0x000fe20008000000 */
[----:B------:R-:W-:Y:S01]  /*75a0*/  UMOV UR20, UR36 ;  /* 0x0000002400147c82 */ /* 0x000fe20008000000 */
[----:B------:R0:W-:Y:S01]  /*75b0*/  UTMALDG.3D.MULTICAST [UR32], [UR4], UR41, desc[UR6] ;  /* 0x00000620040073b4 */ /* 0x0001e20008011829 */
[----:B------:R-:W-:Y:S01]  /*75c0*/  UMOV UR9, UR33 ;  /* 0x0000002100097c82 */ /* 0x000fe20008000000 */
[----:B------:R-:W-:Y:S01]  /*75d0*/  UMOV UR11, UR19 ;  /* 0x00000013000b7c82 */ /* 0x000fe20008000000 */
[----:B------:R-:W-:Y:S01]  /*75e0*/  UMOV UR12, UR36 ;  /* 0x00000024000c7c82 */ /* 0x000fe20008000000 */
[----:B------:R-:W-:Y:S01]  /*75f0*/  UMOV UR10, UR26 ;  /* 0x0000001a000a7c82 */ /* 0x000fe20008000000 */
[----:B------:R-:W-:Y:S01]  /*7600*/  LOP3.LUT R2, R2, R5, RZ, 0x3c, !PT ;  /* 0x0000000502027212 */ /* 0x000fe200078e3cff */
[----:B------:R0:W-:Y:S01]  /*7610*/  UTMALDG.3D.MULTICAST [UR24], [UR4], UR41, desc[UR6] ;  /* 0x00000618040073b4 */ /* 0x0001e20008011829 */
[----:B------:R0:W-:Y:S01]  /*7620*/  UTMALDG.3D.MULTICAST [UR16], [UR42], UR47, desc[UR6] ;  /* 0x000006102a0073b4 */ /* 0x0001e2000801182f */
[----:B------:R0:W-:Y:S02]  /*7630*/  UTMALDG.3D.MULTICAST [UR8], [UR42], UR47, desc[UR6] ;  /* 0x000006082a0073b4 */ /* 0x0001e4000801182f */
[----:B0-----:R-:W-:Y:S05]  /*7640*/  @P2 BRA `(.L_x_173) ;  /* 0xfffffffc00002947 */ /* 0x001fea000383ffff */
.L_x_169:
[----:B------:R-:W-:Y:S05]  /*7650*/  BSYNC B1 ;  /* 0x0000000000017941 */ /* 0x000fea0003800000 */
.L_x_168:
[----:B------:R-:W-:Y:S01]  /*7660*/  LOP3.LUT P4, RZ, R0, 0xff, RZ, 0xc0, !PT ;  /* 0x000000ff00ff7812 */ /* 0x000fe2000788c0ff */
[----:B------:R-:W-:Y:S01]  /*7670*/  VIADD R8, R8, UR37 ;  /* 0x0000002508087c36 */ /* 0x000fe20008000000 */
[----:B------:R-:W-:Y:S01]  /*7680*/  ULDC.64 UR4, c[0x0][0x650] ;  /* 0x0001940000047ab9 */ /* 0x000fe20000000a00 */
[----:B------:R-:W-:Y:S01]  /*7690*/  BSSY B1, `(.L_x_174) ;  /* 0x000006f000017945 */ /* 0x000fe20003800000 */
[----:B------:R-:W-:Y:S02]  /*76a0*/  IMAD.MOV.U32 R18, RZ, RZ, -0x1 ;  /* 0xffffffffff127424 */ /* 0x000fe400078e00ff */
[----:B------:R-:W-:Y:S01]  /*76b0*/  SHF.R.U32.HI R0, RZ, 0x2, R8 ;  /* 0x00000002ff007819 */ /* 0x000fe20000011608 */
[----:B------:R-:W-:Y:S01]  /*76c0*/  IMAD.MOV.U32 R19, RZ, RZ, -0x1 ;  /* 0xffffffffff137424 */ /* 0x000fe200078e00ff */
[----:B------:R-:W-:Y:S02]  /*76d0*/  ISETP.GT.U32.AND P1, PT, R8, 0x3, PT ;  /* 0x000000030800780c */ /* 0x000fe40003f24070 */
[----:B------:R-:W-:-:S02]  /*76e0*/  LOP3.LUT R0, R0, 0x1, RZ, 0xc0, !PT ;  /* 0x0000000100007812 */ /* 0x000fc400078ec0ff */
[----:B------:R-:W-:Y:S01]  /*76f0*/  LOP3.LUT R8, R8, 0x3, RZ, 0xc0, !PT ;  /* 0x0000000308087812 */ /* 0x000fe200078ec0ff */
[----:B------:R-:W0:Y:S01]  /*7700*/  @P4 S2R R3, SR_CgaCtaId ;  /* 0x0000000000034919 */ /* 0x000e220000008800 */
[----:B------:R-:W-:Y:S02]  /*7710*/  @P4 MOV R2, 0x400 ;  /* 0x0000040000024802 */ /* 0x000fe40000000f00 */
[----:B------:R-:W-:Y:S02]  /*7720*/  ISETP.NE.U32.AND P2, PT, R0, 0x1, PT ;  /* 0x000000010000780c */ /* 0x000fe40003f45070 */
[----:B0-----:R-:W-:Y:S01]  /*7730*/  @P4 LEA R2, R3, R2, 0x18 ;  /* 0x0000000203024211 */ /* 0x001fe200078ec0ff */
[----:B------:R-:W-:-:S03]  /*7740*/  IMAD.U32 R3, RZ, RZ, UR37 ;  /* 0x00000025ff037e24 */ /* 0x000fc6000f8e00ff */
[----:B------:R0:W-:Y:S01]  /*7750*/  @P4 SYNCS.ARRIVE.TRANS64.A1T0 RZ, [R2+URZ+0x78], RZ ;  /* 0x000078ff02ff49a7 */ /* 0x0001e2000810003f */
[----:B------:R-:W-:Y:S02]  /*7760*/  IADD3 R16, P4, R16, UR52, RZ ;  /* 0x0000003410107c10 */ /* 0x000fe4000ff9e0ff */
[----:B------:R-:W-:Y:S02]  /*7770*/  ISETP.LT.U32.AND P1, PT, R3, 0x4, P1 ;  /* 0x000000040300780c */ /* 0x000fe40000f21070 */
[----:B------:R-:W-:Y:S02]  /*7780*/  IADD3.X R17, R17, UR39, RZ, P4, !PT ;  /* 0x0000002711117c10 */ /* 0x000fe4000a7fe4ff */
[----:B------:R-:W-:Y:S02]  /*7790*/  ISETP.GE.U32.AND P4, PT, R16, UR4, PT ;  /* 0x0000000410007c0c */ /* 0x000fe4000bf86070 */
[----:B------:R-:W-:Y:S02]  /*77a0*/  SEL R0, RZ, 0x1, !P1 ;  /* 0x00000001ff007807 */ /* 0x000fe40004800000 */
[----:B------:R-:W-:-:S02]  /*77b0*/  ISETP.GE.U32.AND.EX P1, PT, R17, UR5, PT, P4 ;  /* 0x0000000511007c0c */ /* 0x000fc4000bf26140 */
[----:B------:R-:W-:Y:S02]  /*77c0*/  ISETP.GT.U32.AND P2, PT, R3, 0x3, !P2 ;  /* 0x000000030300780c */ /* 0x000fe40005744070 */
[----:B------:R-:W-:Y:S02]  /*77d0*/  PRMT R3, RZ, 0x7610, R3 ;  /* 0x00007610ff037816 */ /* 0x000fe40000000003 */
[----:B0-----:R-:W-:-:S04]  /*77e0*/  SEL R2, RZ, 0x1, !P2 ;  /* 0x00000001ff027807 */ /* 0x001fc80005000000 */
[--C-:B------:R-:W-:Y:S01]  /*77f0*/  LOP3.LUT R9, R2, R9, R0.reuse, 0x96, !PT ;  /* 0x0000000902097212 */ /* 0x100fe200078e9600 */
[----:B------:R-:W-:Y:S01]  /*7800*/  IMAD.MOV.U32 R2, RZ, RZ, -0x1 ;  /* 0xffffffffff027424 */ /* 0x000fe200078e00ff */
[----:B------:R-:W-:Y:S01]  /*7810*/  PRMT R0, RZ, 0x7610, R0 ;  /* 0x00007610ff007816 */ /* 0x000fe20000000000 */
[----:B------:R-:W-:Y:S06]  /*7820*/  @P1 BRA `(.L_x_175) ;  /* 0x0000000400541947 */ /* 0x000fec0003800000 */
[----:B------:R-:W0:Y:S01]  /*7830*/  S2UR UR4, SR_CTAID.X ;  /* 0x00000000000479c3 */ /* 0x000e220000002500 */
[----:B------:R-:W-:Y:S01]  /*7840*/  ULDC.64 UR6, c[0x0][0x628] ;  /* 0x00018a0000067ab9 */ /* 0x000fe20000000a00 */
[----:B------:R-:W-:Y:S01]  /*7850*/  ULDC UR5, c[0x0][0x150] ;  /* 0x0000540000057ab9 */ /* 0x000fe20000000800 */
[----:B------:R-:W-:Y:S01]  /*7860*/  ISETP.NE.U32.AND P1, PT, RZ, UR6, PT ;  /* 0x00000006ff007c0c */ /* 0x000fe2000bf25070 */
[----:B------:R-:W-:Y:S01]  /*7870*/  ULDC UR8, c[0x0][0x630] ;  /* 0x00018c0000087ab9 */ /* 0x000fe20000000800 */
[----:B------:R-:W-:Y:S01]  /*7880*/  ULDC UR10, c[0x0][0x154] ;  /* 0x00005500000a7ab9 */ /* 0x000fe20000000800 */
[----:B------:R-:W-:Y:S01]  /*7890*/  IMAD.MOV.U32 R2, RZ, RZ, R16 ;  /* 0x000000ffff027224 */ /* 0x000fe200078e0010 */
[----:B------:R-:W-:Y:S01]  /*78a0*/  ISETP.NE.AND.EX P1, PT, RZ, UR7, PT, P1 ;  /* 0x00000007ff007c0c */ /* 0x000fe2000bf25310 */
[----:B------:R-:W1:Y:S01]  /*78b0*/  S2UR UR9, SR_CTAID.Y ;  /* 0x00000000000979c3 */ /* 0x000e620000002600 */
[----:B0-----:R-:W-:-:S05]  /*78c0*/  I2FP.F32.U32 R3, UR4 ;  /* 0x0000000400037c45 */ /* 0x001fca0008201000 */
[----:B------:R-:W-:Y:S01]  /*78d0*/  FMUL R10, R3, UR5 ;  /* 0x00000005030a7c20 */ /* 0x000fe20008400000 */
[----:B------:R-:W-:-:S05]  /*78e0*/  IMAD.MOV.U32 R3, RZ, RZ, R17 ;  /* 0x000000ffff037224 */ /* 0x000fca00078e0011 */
[----:B------:R-:W-:Y:S05]  /*78f0*/  @!P1 BRA `(.L_x_176) ;  /* 0x0000000000289947 */ /* 0x000fea0003800000 */
[----:B------:R-:W-:Y:S02]  /*7900*/  ULDC UR5, c[0x0][0x634] ;  /* 0x00018d0000057ab9 */ /* 0x000fe40000000800 */
[----:B------:R-:W-:-:S05]  /*7910*/  IADD3 R7, P1, R16, UR5, RZ ;  /* 0x0000000510077c10 */ /* 0x000fca000ff3e0ff */
[----:B------:R-:W-:-:S04]  /*7920*/  IMAD.X R11, RZ, RZ, R17, P1 ;  /* 0x000000ffff0b7224 */ /* 0x000fc800008e0611 */
[----:B------:R-:W-:-:S04]  /*7930*/  IMAD.WIDE.U32 R4, R11, UR6, RZ ;  /* 0x000000060b047c25 */ /* 0x000fc8000f8e00ff */
[----:B------:R-:W-:-:S04]  /*7940*/  IMAD.WIDE.U32 R4, P1, R7, UR7, R4 ;  /* 0x0000000707047c25 */ /* 0x000fc8000f820004 */
[----:B------:R-:W-:-:S04]  /*7950*/  IMAD.WIDE.U32 R6, R7, UR6, RZ ;  /* 0x0000000607067c25 */ /* 0x000fc8000f8e00ff */
[----:B------:R-:W-:Y:S01]  /*7960*/  IMAD.X R3, RZ, RZ, RZ, P1 ;  /* 0x000000ffff037224 */ /* 0x000fe200008e06ff */
[----:B------:R-:W-:Y:S01]  /*7970*/  IADD3 RZ, P1, R7, R4, RZ ;  /* 0x0000000407ff7210 */ /* 0x000fe20007f3e0ff */
[----:B------:R-:W-:-:S04]  /*7980*/  IMAD.MOV.U32 R2, RZ, RZ, R5 ;  /* 0x000000ffff027224 */ /* 0x000fc800078e0005 */
[----:B------:R-:W-:-:S08]  /*7990*/  IMAD.WIDE.U32.X R2, R11, UR7, R2, P1 ;  /* 0x000000070b027c25 */ /* 0x000fd000088e0402 */
.L_x_176:
[--C-:B------:R-:W-:Y:S01]  /*79a0*/  SHF.R.U64 R19, R2, UR8, R3.reuse ;  /* 0x0000000802137c19 */ /* 0x100fe20008001203 */
[----:B------:R-:W0:Y:S01]  /*79b0*/  F2I.U32.TRUNC.NTZ R10, R10 ;  /* 0x0000000a000a7305 */ /* 0x000e22000020f000 */
[----:B------:R-:W-:Y:S01]  /*79c0*/  SHF.R.U32.HI R2, RZ, UR8, R3 ;  /* 0x00000008ff027c19 */ /* 0x000fe20008011603 */
[----:B------:R-:W-:Y:S01]  /*79d0*/  ULDC.64 UR6, c[0x0][0x620] ;  /* 0x0001880000067ab9 */ /* 0x000fe20000000a00 */
[----:B------:R-:W-:Y:S01]  /*79e0*/  IADD3 R5, P1, RZ, -R19, RZ ;  /* 0x80000013ff057210 */ /* 0x000fe20007f3e0ff */
[----:B------:R-:W2:Y:S01]  /*79f0*/  LDC R15, c[0x0][0x610] ;  /* 0x00018400ff0f7b82 */ /* 0x000ea20000000800 */
[----:B-1----:R-:W-:Y:S01]  /*7a00*/  I2FP.F32.U32 R4, UR9 ;  /* 0x0000000900047c45 */ /* 0x002fe20008201000 */
[----:B------:R-:W-:Y:S01]  /*7a10*/  ULDC UR8, c[0x0][0x658] ;  /* 0x0001960000087ab9 */ /* 0x000fe20000000800 */
[----:B------:R-:W-:Y:S01]  /*7a20*/  ULDC UR12, c[0x0][0x648] ;  /* 0x00019200000c7ab9 */ /* 0x000fe20000000800 */
[----:B------:R-:W-:Y:S02]  /*7a30*/  IMAD.X R2, RZ, RZ, ~R2, P1 ;  /* 0x000000ffff027224 */ /* 0x000fe400008e0e02 */
[----:B------:R-:W-:Y:S01]  /*7a40*/  FMUL R6, R4, UR10 ;  /* 0x0000000a04067c20 */ /* 0x000fe20008400000 */
[----:B------:R-:W-:Y:S01]  /*7a50*/  ULDC.64 UR10, c[0x0][0x640] ;  /* 0x00019000000a7ab9 */ /* 0x000fe20000000a00 */
[----:B------:R-:W-:Y:S01]  /*7a60*/  IMAD R4, R2, UR6, RZ ;  /* 0x0000000602047c24 */ /* 0x000fe2000f8e02ff */
[----:B------:R-:W-:Y:S01]  /*7a70*/  ISETP.NE.U32.AND P1, PT, RZ, UR10, PT ;  /* 0x0000000aff007c0c */ /* 0x000fe2000bf25070 */
[C---:B------:R-:W-:Y:S01]  /*7a80*/  IMAD.WIDE.U32 R2, R5.reuse, UR6, R16 ;  /* 0x0000000605027c25 */ /* 0x040fe2000f8e0010 */
[----:B0-----:R-:W-:Y:S01]  /*7a90*/  R2UR UR5, R10 ;  /* 0x000000000a0572ca */ /* 0x001fe200000e0000 */
[----:B------:R-:W0:Y:S01]  /*7aa0*/  F2I.U32.TRUNC.NTZ R6, R6 ;  /* 0x0000000600067305 */ /* 0x000e22000020f000 */
[----:B------:R-:W-:Y:S01]  /*7ab0*/  ULDC UR6, c[0x0][0x618] ;  /* 0x0001860000067ab9 */ /* 0x000fe20000000800 */
[----:B------:R-:W-:Y:S01]  /*7ac0*/  IMAD R5, R5, UR7, R4 ;  /* 0x0000000705057c24 */ /* 0x000fe2000f8e0204 */
[----:B------:R-:W-:-:S03]  /*7ad0*/  ISETP.NE.AND.EX P1, PT, RZ, UR11, PT, P1 ;  /* 0x0000000bff007c0c */ /* 0x000fc6000bf25310 */
[----:B------:R-:W-:-:S05]  /*7ae0*/  IMAD.IADD R3, R3, 0x1, R5 ;  /* 0x0000000103037824 */ /* 0x000fca00078e0205 */
[--C-:B------:R-:W-:Y:S02]  /*7af0*/  SHF.R.U64 R10, R2, UR6, R3.reuse ;  /* 0x00000006020a7c19 */ /* 0x100fe40008001203 */
[----:B------:R-:W-:Y:S01]  /*7b00*/  SHF.R.U32.HI R3, RZ, UR6, R3 ;  /* 0x00000006ff037c19 */ /* 0x000fe20008011603 */
[----:B------:R-:W-:Y:S01]  /*7b10*/  ULDC UR6, c[0x0][0x608] ;  /* 0x0001820000067ab9 */ /* 0x000fe20000000800 */
[----:B0-----:R-:W-:Y:S02]  /*7b20*/  R2UR UR7, R6 ;  /* 0x00000000060772ca */ /* 0x001fe400000e0000 */
[--C-:B------:R-:W-:Y:S02]  /*7b30*/  SHF.R.U64 R12, R10, UR6, R3.reuse ;  /* 0x000000060a0c7c19 */ /* 0x100fe40008001203 */
[----:B------:R-:W-:Y:S01]  /*7b40*/  SHF.R.U32.HI R3, RZ, UR6, R3 ;  /* 0x00000006ff037c19 */ /* 0x000fe20008011603 */
[----:B------:R-:W-:-:S03]  /*7b50*/  UIADD3 UR6, -UR5, URZ, URZ ;  /* 0x0000003f05067290 */ /* 0x000fc6000fffe13f */
[--C-:B------:R-:W-:Y:S01]  /*7b60*/  SHF.R.U64 R13, R12, UR8, R3.reuse ;  /* 0x000000080c0d7c19 */ /* 0x100fe20008001203 */
[----:B------:R-:W-:Y:S01]  /*7b70*/  ULDC UR5, c[0x0][0x144] ;  /* 0x0000510000057ab9 */ /* 0x000fe20000000800 */
[----:B------:R-:W-:-:S03]  /*7b80*/  SHF.R.U32.HI R3, RZ, UR8, R3 ;  /* 0x00000008ff037c19 */ /* 0x000fc60008011603 */
[----:B------:R-:W-:Y:S01]  /*7b90*/  IMAD.MOV.U32 R2, RZ, RZ, R13 ;  /* 0x000000ffff027224 */ /* 0x000fe200078e000d */
[----:B------:R-:W-:Y:S06]  /*7ba0*/  @!P1 BRA `(.L_x_177) ;  /* 0x0000000000289947 */ /* 0x000fec0003800000 */
        /* <DEDUP_REMOVED lines=10> */
.L_x_177:
[----:B------:R-:W-:Y:S01]  /*7c50*/  UISETP.NE.AND UP0, UPT, UR38, URZ, UPT ;  /* 0x0000003f2600728c */ /* 0x000fe2000bf05270 */
[----:B------:R-:W-:Y:S01]  /*7c60*/  SHF.R.U64 R3, R2, UR12, R3 ;  /* 0x0000000c02037c19 */ /* 0x000fe20008001203 */
[----:B------:R-:W-:Y:S01]  /*7c70*/  UIADD3 UR7, -UR7, URZ, URZ ;  /* 0x0000003f07077290 */ /* 0x000fe2000fffe13f */
[----:B------:R-:W-:Y:S01]  /*7c80*/  LOP3.LUT R2, R12, UR22, RZ, 0xc0, !PT ;  /* 0x000000160c027c12 */ /* 0x000fe2000f8ec0ff */
[----:B------:R-:W-:Y:S01]  /*7c90*/  UIMAD UR4, UR5, UR6, UR4 ;  /* 0x00000006050472a4 */ /* 0x000fe2000f8e0204 */
[----:B------:R-:W-:Y:S01]  /*7ca0*/  LOP3.LUT R5, R10, UR14, RZ, 0xc0, !PT ;  /* 0x0000000e0a057c12 */ /* 0x000fe2000f8ec0ff */
[----:B------:R-:W-:Y:S01]  /*7cb0*/  IMAD.MOV R4, RZ, RZ, -R3 ;  /* 0x000000ffff047224 */ /* 0x000fe200078e0a03 */
[----:B------:R-:W-:Y:S01]  /*7cc0*/  ULDC UR5, c[0x0][0x148] ;  /* 0x0000520000057ab9 */ /* 0x000fe20000000800 */
[----:B------:R-:W-:Y:S01]  /*7cd0*/  IMAD R18, R3, UR13, R2 ;  /* 0x0000000d03127c24 */ /* 0x000fe2000f8e0202 */
[----:B------:R-:W-:Y:S01]  /*7ce0*/  PLOP3.LUT P1, PT, PT, PT, UP0, 0x80, 0x0 ;  /* 0x000000000000781c */ /* 0x000fe20003f2f008 */
[----:B------:R-:W-:Y:S01]  /*7cf0*/  IMAD.MOV.U32 R3, RZ, RZ, 0x1 ;  /* 0x00000001ff037424 */ /* 0x000fe200078e00ff */
[----:B------:R-:W-:-:S03]  /*7d00*/  @UP0 UIMAD UR4, UR5, UR7, UR9 ;  /* 0x00000007050402a4 */ /* 0x000fc6000f8e0209 */
[----:B------:R-:W-:Y:S02]  /*7d10*/  ULDC UR5, c[0x0][0x638] ;  /* 0x00018e0000057ab9 */ /* 0x000fe40000000800 */
[----:B------:R-:W-:Y:S02]  /*7d20*/  IMAD R2, R4, UR5, R13 ;  /* 0x0000000504027c24 */ /* 0x000fe4000f8e020d */
[----:B--2---:R-:W-:Y:S01]  /*7d30*/  IMAD R18, R18, R15, UR4 ;  /* 0x0000000412127e24 */ /* 0x004fe2000f8e020f */
[----:B------:R-:W-:Y:S02]  /*7d40*/  ULDC UR4, c[0x0][0x600] ;  /* 0x0001800000047ab9 */ /* 0x000fe40000000800 */
[----:B------:R-:W-:-:S05]  /*7d50*/  IMAD R5, R2, UR4, R5 ;  /* 0x0000000402057c24 */ /* 0x000fca000f8e0205 */
[----:B------:R-:W-:Y:S02]  /*7d60*/  SEL R2, R5, R18, !P1 ;  /* 0x0000001205027207 */ /* 0x000fe40004800000 */
[----:B------:R-:W-:-:S07]  /*7d70*/  SEL R18, R18, R5, !P1 ;  /* 0x0000000512127207 */ /* 0x000fce0004800000 */
.L_x_175:
[----:B------:R-:W-:Y:S05]  /*7d80*/  BSYNC B1 ;  /* 0x0000000000017941 */ /* 0x000fea0003800000 */
.L_x_174:
[----:B------:R-:W-:-:S13]  /*7d90*/  LOP3.LUT P1, RZ, R3, 0xff, RZ, 0xc0, !PT ;  /* 0x000000ff03ff7812 */ /* 0x000fda000782c0ff */
[----:B------:R-:W-:Y:S05]  /*7da0*/  @P1 BRA `(.L_x_178) ;  /* 0xfffffff000f01947 */ /* 0x000fea000383ffff */
[----:B------:R-:W-:Y:S05]  /*7db0*/  BSYNC B0 ;  /* 0x0000000000007941 */ /* 0x000fea0003800000 */
.L_x_166:
[----:B------:R-:W-:-:S03]  /*7dc0*/  UMOV UR4, 0xffffffff ;  /* 0xffffffff00047882 */ /* 0x000fc60000000000 */
[----:B------:R-:W-:Y:S05]  /*7dd0*/  BRA.DIV UR4, `(.L_x_179) ;  /* 0x0000000604447947 */ /* 0x000fea000b800000 */
[----:B------:R-:W-:-:S13]  /*7de0*/  ELECT P6, URZ, PT ;  /* 0x00000000003f782f */ /* 0x000fda00038c0000 */
.L_x_195:
[----:B------:R-:W-:Y:S04]  /*7df0*/  BSSY B0, `(.L_x_180) ;  /* 0x000002c000007945 */ /* 0x000fe80003800000 */
[----:B------:R-:W-:Y:S05]  /*7e00*/  @!P6 BRA `(.L_x_181) ;  /* 0x0000000000a8e947 */ /* 0x000fea0003800000 */
[----:B------:R-:W-:-:S04]  /*7e10*/  ULOP3.LUT UR4, UR40, 0x2, URZ, 0xfc, !UPT ;  /* 0x0000000228047892 */ /* 0x000fc8000f8efc3f */
[----:B------:R-:W-:-:S06]  /*7e20*/  UISETP.NE.AND UP0, UPT, UR4, 0x3, UPT ;  /* 0x000000030400788c */ /* 0x000fcc000bf05270 */
[----:B------:R-:W-:-:S13]  /*7e30*/  PLOP3.LUT P0, PT, PT, PT, UP0, 0x80, 0x0 ;  /* 0x000000000000781c */ /* 0x000fda0003f0f008 */
[----:B------:R-:W-:Y:S05]  /*7e40*/  @!P0 BRA `(.L_x_182) ;  /* 0x0000000000048947 */ /* 0x000fea0003800000 */
[----:B------:R-:W-:Y:S01]  /*7e50*/  BPT.TRAP 0x1 ;  /* 0x000000040000795c */ /* 0x000fe20000300000 */
.L_x_182:
[----:B------:R-:W0:Y:S01]  /*7e60*/  S2R R3, SR_CgaCtaId ;  /* 0x0000000000037919 */ /* 0x000e220000008800 */
[----:B------:R-:W-:Y:S02]  /*7e70*/  MOV R0, 0x400 ;  /* 0x0000040000007802 */ /* 0x000fe40000000f00 */
[----:B------:R-:W-:Y:S02]  /*7e80*/  SHF.L.U32 R2, R9, 0x1f, RZ ;  /* 0x0000001f09027819 */ /* 0x000fe400000006ff */
[----:B0-----:R-:W-:-:S05]  /*7e90*/  LEA R3, R3, R0, 0x18 ;  /* 0x0000000003037211 */ /* 0x001fca00078ec0ff */
[----:B------:R-:W-:-:S04]  /*7ea0*/  VIADD R3, R3, 0x20 ;  /* 0x0000002003037836 */ /* 0x000fc80000000000 */
[C---:B------:R-:W-:Y:S02]  /*7eb0*/  IMAD R5, R8.reuse, 0x8, R3 ;  /* 0x0000000808057824 */ /* 0x040fe400078e0203 */
[----:B------:R-:W-:Y:S02]  /*7ec0*/  VIADD R8, R8, 0x1 ;  /* 0x0000000108087836 */ /* 0x000fe40000000000 */
[----:B------:R-:W0:Y:S03]  /*7ed0*/  SYNCS.PHASECHK.TRANS64.TRYWAIT P0, [R5+URZ], R2 ;  /* 0x00000002050075a7 */ /* 0x000e26000800017f */
[----:B------:R-:W-:-:S04]  /*7ee0*/  ISETP.NE.AND P1, PT, R8, 0x4, PT ;  /* 0x000000040800780c */ /* 0x000fc80003f25270 */
[----:B------:R-:W-:Y:S02]  /*7ef0*/  SEL R0, RZ, 0x1, P1 ;  /* 0x00000001ff007807 */ /* 0x000fe40000800000 */
[----:B------:R-:W-:Y:S02]  /*7f00*/  SEL R8, R8, RZ, P1 ;  /* 0x000000ff08087207 */ /* 0x000fe40000800000 */
[----:B------:R-:W-:-:S03]  /*7f10*/  LOP3.LUT R9, R9, R0, RZ, 0x3c, !PT ;  /* 0x0000000009097212 */ /* 0x000fc600078e3cff */
[----:B------:R-:W-:Y:S01]  /*7f20*/  IMAD R7, R8, 0x8, R3 ;  /* 0x0000000808077824 */ /* 0x000fe200078e0203 */
[----:B------:R-:W-:Y:S01]  /*7f30*/  SHF.L.U32 R4, R9, 0x1f, RZ ;  /* 0x0000001f09047819 */ /* 0x000fe200000006ff */
[----:B0-----:R-:W-:Y:S06]  /*7f40*/  @!P0 BRA `(.L_x_183) ;  /* 0x0000000400088947 */ /* 0x001fec0003800000 */
.L_x_196:
[----:B------:R-:W1:Y:S01]  /*7f50*/  SYNCS.PHASECHK.TRANS64.TRYWAIT P0, [R7+URZ], R4 ;  /* 0x00000004070075a7 */ /* 0x000e62000800017f */
[----:B------:R-:W-:-:S05]  /*7f60*/  VIADD R0, R8, 0x1 ;  /* 0x0000000108007836 */ /* 0x000fca0000000000 */
[----:B------:R-:W-:-:S04]  /*7f70*/  ISETP.NE.AND P1, PT, R0, 0x4, PT ;  /* 0x000000040000780c */ /* 0x000fc80003f25270 */
[----:B0-----:R-:W-:Y:S02]  /*7f80*/  SEL R2, RZ, 0x1, P1 ;  /* 0x00000001ff027807 */ /* 0x001fe40000800000 */
[----:B------:R-:W-:Y:S02]  /*7f90*/  SEL R0, R0, RZ, P1 ;  /* 0x000000ff00007207 */ /* 0x000fe40000800000 */
[----:B------:R-:W-:-:S03]  /*7fa0*/  LOP3.LUT R9, R9, R2, RZ, 0x3c, !PT ;  /* 0x0000000209097212 */ /* 0x000fc600078e3cff */
[----:B------:R-:W-:Y:S01]  /*7fb0*/  IMAD R6, R0, 0x8, R3 ;  /* 0x0000000800067824 */ /* 0x000fe200078e0203 */
[----:B------:R-:W-:Y:S01]  /*7fc0*/  SHF.L.U32 R5, R9, 0x1f, RZ ;  /* 0x0000001f09057819 */ /* 0x000fe200000006ff */
[----:B-1----:R-:W-:Y:S06]  /*7fd0*/  @!P0 BRA `(.L_x_184) ;  /* 0x0000000000f88947 */ /* 0x002fec0003800000 */
.L_x_197:
[----:B------:R-:W1:Y:S01]  /*7fe0*/  SYNCS.PHASECHK.TRANS64.TRYWAIT P0, [R6+URZ], R5 ;  /* 0x00000005060075a7 */ /* 0x000e62000800017f */
[----:B------:R-:W-:-:S05]  /*7ff0*/  VIADD R0, R0, 0x1 ;  /* 0x0000000100007836 */ /* 0x000fca0000000000 */
[----:B------:R-:W-:-:S04]  /*8000*/  ISETP.NE.AND P1, PT, R0, 0x4, PT ;  /* 0x000000040000780c */ /* 0x000fc80003f25270 */
[----:B------:R-:W-:Y:S02]  /*8010*/  SEL R2, RZ, 0x1, P1 ;  /* 0x00000001ff027807 */ /* 0x000fe40000800000 */
[----:B------:R-:W-:Y:S02]  /*8020*/  SEL R0, R0, RZ, P1 ;  /* 0x000000ff00007207 */ /* 0x000fe40000800000 */
[----:B------:R-:W-:Y:S01]  /*8030*/  LOP3.LUT R2, R9, R2, RZ, 0x3c, !PT ;  /* 0x0000000209027212 */ /* 0x000fe200078e3cff */
[----:B-1----:R-:W-:Y:S06]  /*8040*/  @!P0 BRA `(.L_x_185) ;  /* 0x0000000000f08947 */ /* 0x002fec0003800000 */
.L_x_198:
[----:B------:R-:W-:Y:S01]  /*8050*/  IMAD R3, R0, 0x8, R3 ;  /* 0x0000000800037824 */ /* 0x000fe200078e0203 */
[----:B------:R-:W-:-:S07]  /*8060*/  SHF.L.U32 R0, R2, 0x1f, RZ ;  /* 0x0000001f02007819 */ /* 0x000fce00000006ff */
.L_x_186:
[----:B--2---:R2:W3:Y:S02]  /*8070*/  SYNCS.PHASECHK.TRANS64.TRYWAIT P0, [R3+URZ], R0 ;  /* 0x00000000030075a7 */ /* 0x0044e4000800017f */
[----:B---3--:R-:W-:Y:S05]  /*8080*/  @!P0 NANOSLEEP.SYNCS 0x989680 ;  /* 0x009896800000895d */ /* 0x008fea0003900000 */
[----:B------:R-:W3:Y:S02]  /*8090*/  @!P0 SYNCS.PHASECHK.TRANS64 P0, [R3+URZ], R0 ;  /* 0x00000000030085a7 */ /* 0x000ee4000800007f */
[----:B---3--:R-:W-:Y:S05]  /*80a0*/  @!P0 BRA `(.L_x_186) ;  /* 0xfffffffc00f08947 */ /* 0x008fea000383ffff */
.L_x_181:
[----:B------:R-:W-:Y:S05]  /*80b0*/  BSYNC B0 ;  /* 0x0000000000007941 */ /* 0x000fea0003800000 */
.L_x_180:
[----:B------:R-:W-:Y:S05]  /*80c0*/  EXIT ;  /* 0x000000000000794d */ /* 0x000fea0003800000 */
.L_x_18:
[----:B0-----:R0:W1:Y:S02]  /*80d0*/  SYNCS.PHASECHK.TRANS64.TRYWAIT P0, [R97+URZ+-0x8], R0 ;  /* 0xfffff800610075a7 */ /* 0x001064000800017f */
[----:B-1----:R-:W-:Y:S05]  /*80e0*/  @!P0 NANOSLEEP.SYNCS 0x989680 ;  /* 0x009896800000895d */ /* 0x002fea0003900000 */
[----:B------:R-:W1:Y:S02]  /*80f0*/  @!P0 SYNCS.PHASECHK.TRANS64 P0, [R97+URZ+-0x8], R0 ;  /* 0xfffff800610085a7 */ /* 0x000e64000800007f */
[----:B-1----:R-:W-:Y:S05]  /*8100*/  @!P0 BRA `(.L_x_18) ;  /* 0xfffffffc00f08947 */ /* 0x002fea000383ffff */
[----:B------:R-:W-:Y:S05]  /*8110*/  BRA `(.L_x_187) ;  /* 0xffffff9400dc7947 */ /* 0x000fea000383ffff */
.L_x_23:
[----:B-1----:R1:W2:Y:S02]  /*8120*/  SYNCS.PHASECHK.TRANS64.TRYWAIT P1, [R3+URZ], R0 ;  /* 0x00000000030075a7 */ /* 0x0022a4000802017f */
[----:B--2---:R-:W-:Y:S05]  /*8130*/  @!P1 NANOSLEEP.SYNCS 0x989680 ;  /* 0x009896800000995d */ /* 0x004fea0003900000 */
[----:B------:R-:W2:Y:S02]  /*8140*/  @!P1 SYNCS.PHASECHK.TRANS64 P1, [R3+URZ], R0 ;  /* 0x00000000030095a7 */ /* 0x000ea4000802007f */
[----:B--2---:R-:W-:Y:S05]  /*8150*/  @!P1 BRA `(.L_x_23) ;  /* 0xfffffffc00f09947 */ /* 0x004fea000383ffff */
[----:B------:R-:W-:Y:S05]  /*8160*/  BRA `(.L_x_22) ;  /* 0xffffff9800547947 */ /* 0x000fea000383ffff */
.L_x_28:
[----:B-1----:R-:W-:-:S04]  /*8170*/  IMAD.U32 R5, RZ, RZ, UR4 ;  /* 0x00000004ff057e24 */ /* 0x002fc8000f8e00ff */
[----:B------:R1:W2:Y:S03]  /*8180*/  SYNCS.PHASECHK.TRANS64.TRYWAIT P1, [R5+URZ], R4 ;  /* 0x00000004050075a7 */ /* 0x0002a6000802017f */
[----:B--2---:R-:W-:Y:S05]  /*8190*/  @!P1 NANOSLEEP.SYNCS 0x989680 ;  /* 0x009896800000995d */ /* 0x004fea0003900000 */
[----:B------:R-:W2:Y:S02]  /*81a0*/  @!P1 SYNCS.PHASECHK.TRANS64 P1, [R5+URZ], R4 ;  /* 0x00000004050095a7 */ /* 0x000ea4000802007f */
[----:B--2---:R-:W-:Y:S05]  /*81b0*/  @!P1 BRA `(.L_x_28) ;  /* 0xfffffffc00ec9947 */ /* 0x004fea000383ffff */
[----:B------:R-:W-:Y:S05]  /*81c0*/  BRA `(.L_x_27) ;  /* 0xffffff9c00947947 */ /* 0x000fea000383ffff */
.L_x_34:
[----:B0-----:R0:W1:Y:S02]  /*81d0*/  SYNCS.PHASECHK.TRANS64.TRYWAIT P0, [R97+URZ+0x8], R0 ;  /* 0x00000800610075a7 */ /* 0x001064000800017f */
[----:B-1----:R-:W-:Y:S05]  /*81e0*/  @!P0 NANOSLEEP.SYNCS 0x989680 ;  /* 0x009896800000895d */ /* 0x002fea0003900000 */
[----:B------:R-:W1:Y:S02]  /*81f0*/  @!P0 SYNCS.PHASECHK.TRANS64 P0, [R97+URZ+0x8], R0 ;  /* 0x00000800610085a7 */ /* 0x000e64000800007f */
[----:B-1----:R-:W-:Y:S05]  /*8200*/  @!P0 BRA `(.L_x_34) ;  /* 0xfffffffc00f08947 */ /* 0x002fea000383ffff */
[----:B------:R-:W-:Y:S05]  /*8210*/  BRA `(.L_x_188) ;  /* 0xffffffa400207947 */ /* 0x000fea000383ffff */
.L_x_167:
[----:B------:R-:W-:Y:S01]  /*8220*/  BSSY B1, `(.L_x_189) ;  /* 0x0000006000017945 */ /* 0x000fe20003800000 */
[----:B------:R-:W-:-:S07]  /*8230*/  IMAD.MOV.U32 R15, RZ, RZ, -0x1 ;  /* 0xffffffffff0f7424 */ /* 0x000fce00078e00ff */
[----:B-----5:R-:W-:Y:S05]  /*8240*/  WARPSYNC.COLLECTIVE R15, `(.L_x_190) ;  /* 0x000000000f0c7348 */ /* 0x020fea0003c00000 */
[----:B------:R-:W-:Y:S02]  /*8250*/  ELECT P6, UR62, PT ;  /* 0x00000000003e782f */ /* 0x000fe400038c0000 */
[----:B------:R-:W-:Y:S01]  /*8260*/  MOV R14, UR62 ;  /* 0x0000003e000e7c02 */ /* 0x000fe20008000f00 */
[----:B-----5:R-:W-:Y:S10]  /*8270*/  ENDCOLLECTIVE ;  /* 0x000000000000791b */ /* 0x020ff40003800000 */
.L_x_190:
[----:B------:R-:W-:Y:S05]  /*8280*/  BSYNC B1 ;  /* 0x0000000000017941 */ /* 0x000fea0003800000 */
.L_x_189:
[----:B------:R-:W-:Y:S05]  /*8290*/  BRA `(.L_x_191) ;  /* 0xffffffec00c07947 */ /* 0x000fea000383ffff */
.L_x_170:
[----:B-1----:R1:W2:Y:S02]  /*82a0*/  SYNCS.PHASECHK.TRANS64.TRYWAIT P1, [R7+URZ+0x20], R4 ;  /* 0x00002004070075a7 */ /* 0x0022a4000802017f */
[----:B--2---:R-:W-:Y:S05]  /*82b0*/  @!P1 NANOSLEEP.SYNCS 0x989680 ;  /* 0x009896800000995d */ /* 0x004fea0003900000 */
[----:B------:R-:W2:Y:S02]  /*82c0*/  @!P1 SYNCS.PHASECHK.TRANS64 P1, [R7+URZ+0x20], R4 ;  /* 0x00002004070095a7 */ /* 0x000ea4000802007f */
[----:B--2---:R-:W-:Y:S05]  /*82d0*/  @!P1 BRA `(.L_x_170) ;  /* 0xfffffffc00f09947 */ /* 0x004fea000383ffff */
[----:B------:R-:W-:Y:S05]  /*82e0*/  BRA `(.L_x_192) ;  /* 0xffffffec00f87947 */ /* 0x000fea000383ffff */
.L_x_179:
[----:B------:R-:W-:Y:S01]  /*82f0*/  BSSY B0, `(.L_x_193) ;  /* 0x0000006000007945 */ /* 0x000fe20003800000 */
[----:B------:R-:W-:-:S07]  /*8300*/  IMAD.MOV.U32 R15, RZ, RZ, -0x1 ;  /* 0xffffffffff0f7424 */ /* 0x000fce00078e00ff */
[----:B-----5:R-:W-:Y:S05]  /*8310*/  WARPSYNC.COLLECTIVE R15, `(.L_x_194) ;  /* 0x000000000f0c7348 */ /* 0x020fea0003c00000 */
[----:B------:R-:W-:Y:S02]  /*8320*/  ELECT P6, UR62, PT ;  /* 0x00000000003e782f */ /* 0x000fe400038c0000 */
[----:B------:R-:W-:Y:S01]  /*8330*/  MOV R14, UR62 ;  /* 0x0000003e000e7c02 */ /* 0x000fe20008000f00 */
[----:B-----5:R-:W-:Y:S10]  /*8340*/  ENDCOLLECTIVE ;  /* 0x000000000000791b */ /* 0x020ff40003800000 */
.L_x_194:
[----:B------:R-:W-:Y:S05]  /*8350*/  BSYNC B0 ;  /* 0x0000000000007941 */ /* 0x000fea0003800000 */
.L_x_193:
[----:B------:R-:W-:Y:S05]  /*8360*/  BRA `(.L_x_195) ;  /* 0xfffffff800a07947 */ /* 0x000fea000383ffff */
.L_x_183:
[----:B0-----:R0:W1:Y:S02]  /*8370*/  SYNCS.PHASECHK.TRANS64.TRYWAIT P0, [R5+URZ], R2 ;  /* 0x00000002050075a7 */ /* 0x001064000800017f */
[----:B-1----:R-:W-:Y:S05]  /*8380*/  @!P0 NANOSLEEP.SYNCS 0x989680 ;  /* 0x009896800000895d */ /* 0x002fea0003900000 */
[----:B------:R-:W1:Y:S02]  /*8390*/  @!P0 SYNCS.PHASECHK.TRANS64 P0, [R5+URZ], R2 ;  /* 0x00000002050085a7 */ /* 0x000e64000800007f */
[----:B-1----:R-:W-:Y:S05]  /*83a0*/  @!P0 BRA `(.L_x_183) ;  /* 0xfffffffc00f08947 */ /* 0x002fea000383ffff */
[----:B------:R-:W-:Y:S05]  /*83b0*/  BRA `(.L_x_196) ;  /* 0xfffffff800e47947 */ /* 0x000fea000383ffff */
.L_x_184:
[----:B0-----:R0:W1:Y:S02]  /*83c0*/  SYNCS.PHASECHK.TRANS64.TRYWAIT P0, [R7+URZ], R4 ;  /* 0x00000004070075a7 */ /* 0x001064000800017f */
[----:B-1----:R-:W-:Y:S05]  /*83d0*/  @!P0 NANOSLEEP.SYNCS 0x989680 ;  /* 0x009896800000895d */ /* 0x002fea0003900000 */
[----:B------:R-:W1:Y:S02]  /*83e0*/  @!P0 SYNCS.PHASECHK.TRANS64 P0, [R7+URZ], R4 ;  /* 0x00000004070085a7 */ /* 0x000e64000800007f */
[----:B-1----:R-:W-:Y:S05]  /*83f0*/  @!P0 BRA `(.L_x_184) ;  /* 0xfffffffc00f08947 */ /* 0x002fea000383ffff */
[----:B------:R-:W-:Y:S05]  /*8400*/  BRA `(.L_x_197) ;  /* 0xfffffff800f47947 */ /* 0x000fea000383ffff */
.L_x_185:
[----:B-1----:R1:W2:Y:S02]  /*8410*/  SYNCS.PHASECHK.TRANS64.TRYWAIT P0, [R6+URZ], R5 ;  /* 0x00000005060075a7 */ /* 0x0022a4000800017f */
[----:B--2---:R-:W-:Y:S05]  /*8420*/  @!P0 NANOSLEEP.SYNCS 0x989680 ;  /* 0x009896800000895d */ /* 0x004fea0003900000 */
[----:B------:R-:W2:Y:S02]  /*8430*/  @!P0 SYNCS.PHASECHK.TRANS64 P0, [R6+URZ], R5 ;  /* 0x00000005060085a7 */ /* 0x000ea4000800007f */
[----:B--2---:R-:W-:Y:S05]  /*8440*/  @!P0 BRA `(.L_x_185) ;  /* 0xfffffffc00f08947 */ /* 0x004fea000383ffff */
[----:B------:R-:W-:Y:S05]  /*8450*/  BRA `(.L_x_198) ;  /* 0xfffffff800fc7947 */ /* 0x000fea000383ffff */
.L_x_199:
[----:B------:R-:W-:-:S00]  /*8460*/  BRA `(.L_x_199) ;  /* 0xfffffffc00fc7947 */ /* 0x000fc0000383ffff */
[----:B------:R-:W-:-:S00]  /*8470*/  NOP ;  /* 0x0000000000007918 */ /* 0x000fc00000000000 */
        /* <DEDUP_REMOVED lines=8> */
.L_x_200:


//--------------------- .nv.global.init           --------------------------
	.section	.nv.global.init,"aw",@progbits
.nv.global.init:
	.type		$str$22,@object
	.size		$str$22,($str$23 - $str$22)
$str$22:
        /*0000*/ 	.byte	0x6b, 0x5f, 0x74, 0x69, 0x6c, 0x65, 0x5f, 0x63, 0x6f, 0x75, 0x6e, 0x74, 0x20, 0x3e, 0x3d, 0x20
        /*0010*/ 	.byte	0x31, 0x00
	.type		$str$23,@object
	.size		$str$23,(__unnamed_1 - $str$23)
$str$23:
        /*0012*/ 	.byte	0x2f, 0x74, 0x6d, 0x70, 0x2f, 0x63, 0x75, 0x74, 0x6c, 0x61, 0x73, 0x73, 0x5f, 0x73, 0x77, 0x65
        /*0022*/ 	.byte	0x65, 0x70, 0x5f, 0x73, 0x72, 0x63, 0x2f, 0x69, 0x6e, 0x63, 0x6c, 0x75, 0x64, 0x65, 0x2f, 0x63
        /*0032*/ 	.byte	0x75, 0x74, 0x6c, 0x61, 0x73, 0x73, 0x2f, 0x67, 0x65, 0x6d, 0x6d, 0x2f, 0x63, 0x6f, 0x6c, 0x6c
        /*0042*/ 	.byte	0x65, 0x63, 0x74, 0x69, 0x76, 0x65, 0x2f, 0x73, 0x6d, 0x39, 0x30, 0x5f, 0x6d, 0x6d, 0x61, 0x5f
        /*0052*/ 	.byte	0x74, 0x6d, 0x61, 0x5f, 0x67, 0x6d, 0x6d, 0x61, 0x5f, 0x73, 0x73, 0x5f, 0x77, 0x61, 0x72, 0x70
        /*0062*/ 	.byte	0x73, 0x70, 0x65, 0x63, 0x69, 0x61, 0x6c, 0x69, 0x7a, 0x65, 0x64, 0x2e, 0x68, 0x70, 0x70, 0x00
	.type		__unnamed_1,@object
	.size		__unnamed_1,(.L_0 - __unnamed_1)
__unnamed_1:
        /*0072*/ 	.byte	0x76, 0x6f, 0x69, 0x64, 0x20, 0x63, 0x75, 0x74, 0x6c, 0x61, 0x73, 0x73, 0x3a, 0x3a, 0x67, 0x65
        /* <DEDUP_REMOVED lines=181> */
        /*0bd2*/ 	.byte	0x74, 0x69, 0x74, 0x79, 0x5d, 0x00
.L_0:


//--------------------- .nv.shared._ZN7cutlass13device_kernelINS_4gemm6kernel13GemmUniversalIN4cute5tupleIJiiiiEEENS1_10collective13CollectiveMmaINS1_34MainloopSm90TmaGmmaWarpSpecializedILi4ENS5_IJNS4_1CILi2EEESB_NSA_ILi1EEEEEENS1_32KernelTmaWarpSpecializedPingpongEEENS5_IJNSA_ILi64EEENSA_ILi128EEESH_EEENS_10bfloat16_tENS5_IJlSC_lEEESJ_SK_NS4_8TiledMMAINS4_8MMA_AtomIJNS4_4SM904GMMA28MMA_64x128x16_F32BF16BF16_SSILNSO_5MajorE0ELSQ_0ELNSO_7ScaleInE1ELSR_1EEEEEENS4_6LayoutINS5_IJSC_SC_SC_EEENS5_IJNSA_ILi0EEESW_SW_EEEEENS5_IJNS4_10UnderscoreESZ_SZ_EEEEENS4_23SM90_TMA_LOAD_MULTICASTENS4_14ComposedLayoutINS4_7SwizzleILi3ELi4ELi3EEENS4_18smem_ptr_flag_bitsILi16EEENSU_INS5_IJNSA_ILi8EEESG_EEENS5_IJSG_SC_EEEEEEEvNS4_8identityES12_S1C_vS1D_EENS_8epilogue10collective6detail29Sm90TmaWarpSpecializedAdapterINS1G_15DefaultEpilogueISJ_SK_SK_NS1F_6thread17LinearCombinationISJ_Li1EffLNS1K_9ScaleType4KindE0ELNS_15FloatRoundStyleE2ESJ_EENS1_15EpilogueDefaultEEEEEvvEEEEvNT_6ParamsE --------------------------
	.section	.nv.shared._ZN7cutlass13device_kernelINS_4gemm6kernel13GemmUniversalIN4cute5tupleIJiiiiEEENS1_10collective13CollectiveMmaINS1_34MainloopSm90TmaGmmaWarpSpecializedILi4ENS5_IJNS4_1CILi2EEESB_NSA_ILi1EEEEEENS1_32KernelTmaWarpSpecializedPingpongEEENS5_IJNSA_ILi64EEENSA_ILi128EEESH_EEENS_10bfloat16_tENS5_IJlSC_lEEESJ_SK_NS4_8TiledMMAINS4_8MMA_AtomIJNS4_4SM904GMMA28MMA_64x128x16_F32BF16BF16_SSILNSO_5MajorE0ELSQ_0ELNSO_7ScaleInE1ELSR_1EEEEEENS4_6LayoutINS5_IJSC_SC_SC_EEENS5_IJNSA_ILi0EEESW_SW_EEEEENS5_IJNS4_10UnderscoreESZ_SZ_EEEEENS4_23SM90_TMA_LOAD_MULTICASTENS4_14ComposedLayoutINS4_7SwizzleILi3ELi4ELi3EEENS4_18smem_ptr_flag_bitsILi16EEENSU_INS5_IJNSA_ILi8EEESG_EEENS5_IJSG_SC_EEEEEEEvNS4_8identityES12_S1C_vS1D_EENS_8epilogue10collective6detail29Sm90TmaWarpSpecializedAdapterINS1G_15DefaultEpilogueISJ_SK_SK_NS1F_6thread17LinearCombinationISJ_Li1EffLNS1K_9ScaleType4KindE0ELNS_15FloatRoundStyleE2ESJ_EENS1_15EpilogueDefaultEEEEEvvEEEEvNT_6ParamsE,"aw",@nobits
	.sectionflags	@""
	.align	16
	.zero		1024


//--------------------- .nv.shared.reserved.0     --------------------------
	.section	.nv.shared.reserved.0,"aw",@nobits
	.weak		__nv_reservedSMEM_offset_0_alias
	.size		__nv_reservedSMEM_offset_0_alias, 0, 0
	.other		__nv_reservedSMEM_offset_0_alias,@"STO_CUDA_RESERVED_SHARED STV_DEFAULT"
__nv_reservedSMEM_offset_0_alias:
	.zero		0


//--------------------- .nv.global                --------------------------
	.section	.nv.global,"aw",@nobits
.nv.global:
	.type		_ZN39_INTERNAL_92bb67b7_4_k_cu_6d7c1db3_38244cute1_E,@object
	.size		_ZN39_INTERNAL_92bb67b7_4_k_cu_6d7c1db3_38244cute1_E,(_ZN39_INTERNAL_92bb67b7_4_k_cu_6d7c1db3_38244cuda3std3__45__cpo6cbeginE - _ZN39_INTERNAL_92bb67b7_4_k_cu_6d7c1db3_38244cute1_E)
_ZN39_INTERNAL_92bb67b7_4_k_cu_6d7c1db3_38244cute1_E:
	.zero		1
	.type		_ZN39_INTERNAL_92bb67b7_4_k_cu_6d7c1db3_38244cuda3std3__45__cpo6cbeginE,@object
	.size		_ZN39_INTERNAL_92bb67b7_4_k_cu_6d7c1db3_38244cuda3std3__45__cpo6cbeginE,(_ZN39_INTERNAL_92bb67b7_4_k_cu_6d7c1db3_38244cuda3std3__48in_placeE - _ZN39_INTERNAL_92bb67b7_4_k_cu_6d7c1db3_38244cuda3std3__45__cpo6cbeginE)
_ZN39_INTERNAL_92bb67b7_4_k_cu_6d7c1db3_38244cuda3std3__45__cpo6cbeginE:
	.zero		1
	.type		_ZN39_INTERNAL_92bb67b7_4_k_cu_6d7c1db3_38244cuda3std3__48in_placeE,@object
	.size		_ZN39_INTERNAL_92bb67b7_4_k_cu_6d7c1db3_38244cuda3std3__48in_placeE,(_ZN39_INTERNAL_92bb67b7_4_k_cu_6d7c1db3_38244cuda3std6ranges3__45__cpo9iter_moveE - _ZN39_INTERNAL_92bb67b7_4_k_cu_6d7c1db3_38244cuda3std3__48in_placeE)
_ZN39_INTERNAL_92bb67b7_4_k_cu_6d7c1db3_38244cuda3std3__48in_placeE:
	.zero		1
	.type		_ZN39_INTERNAL_92bb67b7_4_k_cu_6d7c1db3_38244cuda3std6ranges3__45__cpo9iter_moveE,@object
	.size		_ZN39_INTERNAL_92bb67b7_4_k_cu_6d7c1db3_38244cuda3std6ranges3__45__cpo9iter_moveE,(_ZN39_INTERNAL_92bb67b7_4_k_cu_6d7c1db3_38244cuda3std3__45__cpo5beginE - _ZN39_INTERNAL_92bb67b7_4_k_cu_6d7c1db3_38244cuda3std6ranges3__45__cpo9iter_moveE)
_ZN39_INTERNAL_92bb67b7_4_k_cu_6d7c1db3_38244cuda3std6ranges3__45__cpo9iter_moveE:
	.zero		1
	.type		_ZN39_INTERNAL_92bb67b7_4_k_cu_6d7c1db3_38244cuda3std3__45__cpo5beginE,@object
	.size		_ZN39_INTERNAL_92bb67b7_4_k_cu_6d7c1db3_38244cuda3std3__45__cpo5beginE,(_ZN39_INTERNAL_92bb67b7_4_k_cu_6d7c1db3_38244cuda3std3__441_GLOBAL__N__92bb67b7_4_k_cu_6d7c1db3_38246ignoreE - _ZN39_INTERNAL_92bb67b7_4_k_cu_6d7c1db3_38244cuda3std3__45__cpo5beginE)
_ZN39_INTERNAL_92bb67b7_4_k_cu_6d7c1db3_38244cuda3std3__45__cpo5beginE:
	.zero		1
	.type		_ZN39_INTERNAL_92bb67b7_4_k_cu_6d7c1db3_38244cuda3std3__441_GLOBAL__N__92bb67b7_4_k_cu_6d7c1db3_38246ignoreE,@object
	.size		_ZN39_INTERNAL_92bb67b7_4_k_cu_6d7c1db3_38244cuda3std3__441_GLOBAL__N__92bb67b7_4_k_cu_6d7c1db3_38246ignoreE,(_ZN39_INTERNAL_92bb67b7_4_k_cu_6d7c1db3_38244cute7productE - _ZN39_INTERNAL_92bb67b7_4_k_cu_6d7c1db3_38244cuda3std3__441_GLOBAL__N__92bb67b7_4_k_cu_6d7c1db3_38246ignoreE)
_ZN39_INTERNAL_92bb67b7_4_k_cu_6d7c1db3_38244cuda3std3__441_GLOBAL__N__92bb67b7_4_k_cu_6d7c1db3_38246ignoreE:
	.zero		1
	.type		_ZN39_INTERNAL_92bb67b7_4_k_cu_6d7c1db3_38244cute7productE,@object
	.size		_ZN39_INTERNAL_92bb67b7_4_k_cu_6d7c1db3_38244cute7productE,(_ZN39_INTERNAL_92bb67b7_4_k_cu_6d7c1db3_38244cuda3std3__45__cpo3endE - _ZN39_INTERNAL_92bb67b7_4_k_cu_6d7c1db3_38244cute7productE)
_ZN39_INTERNAL_92bb67b7_4_k_cu_6d7c1db3_38244cute7productE:
	.zero		1
	.type		_ZN39_INTERNAL_92bb67b7_4_k_cu_6d7c1db3_38244cuda3std3__45__cpo3endE,@object
	.size		_ZN39_INTERNAL_92bb67b7_4_k_cu_6d7c1db3_38244cuda3std3__45__cpo3endE,(_ZN39_INTERNAL_92bb67b7_4_k_cu_6d7c1db3_38244cuda3std3__419piecewise_constructE - _ZN39_INTERNAL_92bb67b7_4_k_cu_6d7c1db3_38244cuda3std3__45__cpo3endE)
_ZN39_INTERNAL_92bb67b7_4_k_cu_6d7c1db3_38244cuda3std3__45__cpo3endE:
	.zero		1
	.type		_ZN39_INTERNAL_92bb67b7_4_k_cu_6d7c1db3_38244cuda3std3__419piecewise_constructE,@object
	.size		_ZN39_INTERNAL_92bb67b7_4_k_cu_6d7c1db3_38244cuda3std3__419piecewise_constructE,(_ZN39_INTERNAL_92bb67b7_4_k_cu_6d7c1db3_38244cuda3std3__45__cpo4cendE - _ZN39_INTERNAL_92bb67b7_4_k_cu_6d7c1db3_38244cuda3std3__419piecewise_constructE)
_ZN39_INTERNAL_92bb67b7_4_k_cu_6d7c1db3_38244cuda3std3__419piecewise_constructE:
	.zero		1
	.type		_ZN39_INTERNAL_92bb67b7_4_k_cu_6d7c1db3_38244cuda3std3__45__cpo4cendE,@object
	.size		_ZN39_INTERNAL_92bb67b7_4_k_cu_6d7c1db3_38244cuda3std3__45__cpo4cendE,(_ZN39_INTERNAL_92bb67b7_4_k_cu_6d7c1db3_38244cuda3std6ranges3__45__cpo4swapE - _ZN39_INTERNAL_92bb67b7_4_k_cu_6d7c1db3_38244cuda3std3__45__cpo4cendE)
_ZN39_INTERNAL_92bb67b7_4_k_cu_6d7c1db3_38244cuda3std3__45__cpo4cendE:
	.zero		1
	.type		_ZN39_INTERNAL_92bb67b7_4_k_cu_6d7c1db3_38244cuda3std6ranges3__45__cpo4swapE,@object
	.size		_ZN39_INTERNAL_92bb67b7_4_k_cu_6d7c1db3_38244cuda3std6ranges3__45__cpo4swapE,(.L_8 - _ZN39_INTERNAL_92bb67b7_4_k_cu_6d7c1db3_38244cuda3std6ranges3__45__cpo4swapE)
_ZN39_INTERNAL_92bb67b7_4_k_cu_6d7c1db3_38244cuda3std6ranges3__45__cpo4swapE:
	.zero		1
.L_8:


//--------------------- .nv.constant0._ZN7cutlass13device_kernelINS_4gemm6kernel13GemmUniversalIN4cute5tupleIJiiiiEEENS1_10collective13CollectiveMmaINS1_34MainloopSm90TmaGmmaWarpSpecializedILi4ENS5_IJNS4_1CILi2EEESB_NSA_ILi1EEEEEENS1_32KernelTmaWarpSpecializedPingpongEEENS5_IJNSA_ILi64EEENSA_ILi128EEESH_EEENS_10bfloat16_tENS5_IJlSC_lEEESJ_SK_NS4_8TiledMMAINS4_8MMA_AtomIJNS4_4SM904GMMA28MMA_64x128x16_F32BF16BF16_SSILNSO_5MajorE0ELSQ_0ELNSO_7ScaleInE1ELSR_1EEEEEENS4_6LayoutINS5_IJSC_SC_SC_EEENS5_IJNSA_ILi0EEESW_SW_EEEEENS5_IJNS4_10UnderscoreESZ_SZ_EEEEENS4_23SM90_TMA_LOAD_MULTICASTENS4_14ComposedLayoutINS4_7SwizzleILi3ELi4ELi3EEENS4_18smem_ptr_flag_bitsILi16EEENSU_INS5_IJNSA_ILi8EEESG_EEENS5_IJSG_SC_EEEEEEEvNS4_8identityES12_S1C_vS1D_EENS_8epilogue10collective6detail29Sm90TmaWarpSpecializedAdapterINS1G_15DefaultEpilogueISJ_SK_SK_NS1F_6thread17LinearCombinationISJ_Li1EffLNS1K_9ScaleType4KindE0ELNS_15FloatRoundStyleE2ESJ_EENS1_15EpilogueDefaultEEEEEvvEEEEvNT_6ParamsE --------------------------
	.section	.nv.constant0._ZN7cutlass13device_kernelINS_4gemm6kernel13GemmUniversalIN4cute5tupleIJiiiiEEENS1_10collective13CollectiveMmaINS1_34MainloopSm90TmaGmmaWarpSpecializedILi4ENS5_IJNS4_1CILi2EEESB_NSA_ILi1EEEEEENS1_32KernelTmaWarpSpecializedPingpongEEENS5_IJNSA_ILi64EEENSA_ILi128EEESH_EEENS_10bfloat16_tENS5_IJlSC_lEEESJ_SK_NS4_8TiledMMAINS4_8MMA_AtomIJNS4_4SM904GMMA28MMA_64x128x16_F32BF16BF16_SSILNSO_5MajorE0ELSQ_0ELNSO_7ScaleInE1ELSR_1EEEEEENS4_6LayoutINS5_IJSC_SC_SC_EEENS5_IJNSA_ILi0EEESW_SW_EEEEENS5_IJNS4_10UnderscoreESZ_SZ_EEEEENS4_23SM90_TMA_LOAD_MULTICASTENS4_14ComposedLayoutINS4_7SwizzleILi3ELi4ELi3EEENS4_18smem_ptr_flag_bitsILi16EEENSU_INS5_IJNSA_ILi8EEESG_EEENS5_IJSG_SC_EEEEEEEvNS4_8identityES12_S1C_vS1D_EENS_8epilogue10collective6detail29Sm90TmaWarpSpecializedAdapterINS1G_15DefaultEpilogueISJ_SK_SK_NS1F_6thread17LinearCombinationISJ_Li1EffLNS1K_9ScaleType4KindE0ELNS_15FloatRoundStyleE2ESJ_EENS1_15EpilogueDefaultEEEEEvvEEEEvNT_6ParamsE,"a",@progbits
	.sectionflags	@""
	.align	4
.nv.constant0._ZN7cutlass13device_kernelINS_4gemm6kernel13GemmUniversalIN4cute5tupleIJiiiiEEENS1_10collective13CollectiveMmaINS1_34MainloopSm90TmaGmmaWarpSpecializedILi4ENS5_IJNS4_1CILi2EEESB_NSA_ILi1EEEEEENS1_32KernelTmaWarpSpecializedPingpongEEENS5_IJNSA_ILi64EEENSA_ILi128EEESH_EEENS_10bfloat16_tENS5_IJlSC_lEEESJ_SK_NS4_8TiledMMAINS4_8MMA_AtomIJNS4_4SM904GMMA28MMA_64x128x16_F32BF16BF16_SSILNSO_5MajorE0ELSQ_0ELNSO_7ScaleInE1ELSR_1EEEEEENS4_6LayoutINS5_IJSC_SC_SC_EEENS5_IJNSA_ILi0EEESW_SW_EEEEENS5_IJNS4_10UnderscoreESZ_SZ_EEEEENS4_23SM90_TMA_LOAD_MULTICASTENS4_14ComposedLayoutINS4_7SwizzleILi3ELi4ELi3EEENS4_18smem_ptr_flag_bitsILi16EEENSU_INS5_IJNSA_ILi8EEESG_EEENS5_IJSG_SC_EEEEEEEvNS4_8identityES12_S1C_vS1D_EENS_8epilogue10collective6detail29Sm90TmaWarpSpecializedAdapterINS1G_15DefaultEpilogueISJ_SK_SK_NS1F_6thread17LinearCombinationISJ_Li1EffLNS1K_9ScaleType4KindE0ELNS_15FloatRoundStyleE2ESJ_EENS1_15EpilogueDefaultEEEEEvvEEEEvNT_6ParamsE:
	.zero		1664


//--------------------- SYMBOLS --------------------------

	.type		.nv.reservedSmem.offset0,@object
	.size		.nv.reservedSmem.offset0,0x4
	.type		__assertfail,@function
